	.target	sm_90a

	.elftype	@"ET_EXEC"


//--------------------- .note.nv.tkinfo           --------------------------
	.section	.note.nv.tkinfo,"",@"SHT_NOTE"
	.sectionflags	@"SHF_NOTE_NV_TKINFO"
	.tkinfo
        /*0018*/ 	.word	0x00000002
        /*0030*/ 	.string	""
        /*0030*/ 	.string	"ptxas"
        /*0030*/ 	.string	"Cuda compilation tools, release 13.0, V13.0.88"
        /*0030*/ 	.string	"Build cuda_13.0.r13.0/compiler.36424714_0"
        /*0030*/ 	.string	"-arch sm_90a -m 64 "



//--------------------- .note.nv.cuinfo           --------------------------
	.section	.note.nv.cuinfo,"",@"SHT_NOTE"
	.sectionflags	@"SHF_NOTE_NV_CUINFO"
        /*0018*/ 	.short	0x0002
        /*001a*/ 	.short	0x005a
        /*001c*/ 	.short	0x0082
	.zero		2


//--------------------- .nv.info                  --------------------------
	.section	.nv.info,"",@"SHT_CUDA_INFO"
	.align	4


	//----- nvinfo : EIATTR_REGCOUNT
	.align		4
        /*0000*/ 	.byte	0x04, 0x2f
        /*0002*/ 	.short	(.L_15 - .L_14)
	.align		4
.L_14:
        /*0004*/ 	.word	index@(_ZN7cutlass13device_kernelINS_4gemm6kernel13GemmUniversalIN4cute5tupleIJiiiiEEENS1_10collective13CollectiveMmaINS1_34MainloopSm90TmaGmmaWarpSpecializedILi15ENS5_IJNS4_1CILi1EEESB_SB_EEENS1_35KernelTmaWarpSpecializedCooperativeEEENS5_IJNSA_ILi192EEENSA_ILi48EEENSA_ILi32EEEEEENS_10bfloat16_tENS5_IJlSB_lEEESJ_SK_NS4_8TiledMMAINS4_8MMA_AtomIJNS4_4SM904GMMA27MMA_64x16x16_F32BF16BF16_SSILNSO_5MajorE0ELSQ_0ELNSO_7ScaleInE1ELSR_1EEEEEENS4_6LayoutINS5_IJNSA_ILi2EEESB_SB_EEENS5_IJSB_NSA_ILi0EEESX_EEEEENS5_IJNS4_10UnderscoreES10_S10_EEEEENS4_13SM90_TMA_LOADENS4_14ComposedLayoutINS4_7SwizzleILi2ELi4ELi3EEENS4_18smem_ptr_flag_bitsILi16EEENSU_INS5_IJNSA_ILi8EEESH_EEENS5_IJSH_SB_EEEEEEEvNS4_8identityES13_S1D_vS1E_EENS_8epilogue10collective6detail29Sm90TmaWarpSpecializedAdapterINS1H_15DefaultEpilogueISJ_SK_SK_NS1G_6thread17LinearCombinationISJ_Li1EffLNS1L_9ScaleType4KindE0ELNS_15FloatRoundStyleE2ESJ_EENS1_15EpilogueDefaultEEEEEvvEEEEvNT_6ParamsE)
        /*0008*/ 	.word	0x000000a8


	//----- nvinfo : EIATTR_FRAME_SIZE
	.align		4
.L_15:
        /*000c*/ 	.byte	0x04, 0x11
        /*000e*/ 	.short	(.L_17 - .L_16)
	.align		4
.L_16:
        /*0010*/ 	.word	index@(_ZN7cutlass13device_kernelINS_4gemm6kernel13GemmUniversalIN4cute5tupleIJiiiiEEENS1_10collective13CollectiveMmaINS1_34MainloopSm90TmaGmmaWarpSpecializedILi15ENS5_IJNS4_1CILi1EEESB_SB_EEENS1_35KernelTmaWarpSpecializedCooperativeEEENS5_IJNSA_ILi192EEENSA_ILi48EEENSA_ILi32EEEEEENS_10bfloat16_tENS5_IJlSB_lEEESJ_SK_NS4_8TiledMMAINS4_8MMA_AtomIJNS4_4SM904GMMA27MMA_64x16x16_F32BF16BF16_SSILNSO_5MajorE0ELSQ_0ELNSO_7ScaleInE1ELSR_1EEEEEENS4_6LayoutINS5_IJNSA_ILi2EEESB_SB_EEENS5_IJSB_NSA_ILi0EEESX_EEEEENS5_IJNS4_10UnderscoreES10_S10_EEEEENS4_13SM90_TMA_LOADENS4_14ComposedLayoutINS4_7SwizzleILi2ELi4ELi3EEENS4_18smem_ptr_flag_bitsILi16EEENSU_INS5_IJNSA_ILi8EEESH_EEENS5_IJSH_SB_EEEEEEEvNS4_8identityES13_S1D_vS1E_EENS_8epilogue10collective6detail29Sm90TmaWarpSpecializedAdapterINS1H_15DefaultEpilogueISJ_SK_SK_NS1G_6thread17LinearCombinationISJ_Li1EffLNS1L_9ScaleType4KindE0ELNS_15FloatRoundStyleE2ESJ_EENS1_15EpilogueDefaultEEEEEvvEEEEvNT_6ParamsE)
        /*0014*/ 	.word	0x00000000


	//----- nvinfo : EIATTR_MIN_STACK_SIZE
	.align		4
.L_17:
        /*0018*/ 	.byte	0x04, 0x12
        /*001a*/ 	.short	(.L_19 - .L_18)
	.align		4
.L_18:
        /*001c*/ 	.word	index@(_ZN7cutlass13device_kernelINS_4gemm6kernel13GemmUniversalIN4cute5tupleIJiiiiEEENS1_10collective13CollectiveMmaINS1_34MainloopSm90TmaGmmaWarpSpecializedILi15ENS5_IJNS4_1CILi1EEESB_SB_EEENS1_35KernelTmaWarpSpecializedCooperativeEEENS5_IJNSA_ILi192EEENSA_ILi48EEENSA_ILi32EEEEEENS_10bfloat16_tENS5_IJlSB_lEEESJ_SK_NS4_8TiledMMAINS4_8MMA_AtomIJNS4_4SM904GMMA27MMA_64x16x16_F32BF16BF16_SSILNSO_5MajorE0ELSQ_0ELNSO_7ScaleInE1ELSR_1EEEEEENS4_6LayoutINS5_IJNSA_ILi2EEESB_SB_EEENS5_IJSB_NSA_ILi0EEESX_EEEEENS5_IJNS4_10UnderscoreES10_S10_EEEEENS4_13SM90_TMA_LOADENS4_14ComposedLayoutINS4_7SwizzleILi2ELi4ELi3EEENS4_18smem_ptr_flag_bitsILi16EEENSU_INS5_IJNSA_ILi8EEESH_EEENS5_IJSH_SB_EEEEEEEvNS4_8identityES13_S1D_vS1E_EENS_8epilogue10collective6detail29Sm90TmaWarpSpecializedAdapterINS1H_15DefaultEpilogueISJ_SK_SK_NS1G_6thread17LinearCombinationISJ_Li1EffLNS1L_9ScaleType4KindE0ELNS_15FloatRoundStyleE2ESJ_EENS1_15EpilogueDefaultEEEEEvvEEEEvNT_6ParamsE)
        /*0020*/ 	.word	0x00000000
.L_19:


//--------------------- .nv.compat                --------------------------
	.section	.nv.compat,"",@"SHT_CUDA_COMPAT_INFO"
	.align	4
        /*0000*/ 	.byte	0x02, 0x09, 0x01, 0x00, 0x02, 0x02, 0x04, 0x00, 0x02, 0x05, 0x05, 0x00, 0x03, 0x07, 0x01, 0x01
        /*0010*/ 	.byte	0x02, 0x03, 0x01, 0x00, 0x02, 0x06, 0x01, 0x00, 0x04, 0x0b, 0x08, 0x00, 0x00, 0x00, 0x00, 0x00
        /*0020*/ 	.byte	0x00, 0x00, 0x00, 0x00


//--------------------- .nv.info._ZN7cutlass13device_kernelINS_4gemm6kernel13GemmUniversalIN4cute5tupleIJiiiiEEENS1_10collective13CollectiveMmaINS1_34MainloopSm90TmaGmmaWarpSpecializedILi15ENS5_IJNS4_1CILi1EEESB_SB_EEENS1_35KernelTmaWarpSpecializedCooperativeEEENS5_IJNSA_ILi192EEENSA_ILi48EEENSA_ILi32EEEEEENS_10bfloat16_tENS5_IJlSB_lEEESJ_SK_NS4_8TiledMMAINS4_8MMA_AtomIJNS4_4SM904GMMA27MMA_64x16x16_F32BF16BF16_SSILNSO_5MajorE0ELSQ_0ELNSO_7ScaleInE1ELSR_1EEEEEENS4_6LayoutINS5_IJNSA_ILi2EEESB_SB_EEENS5_IJSB_NSA_ILi0EEESX_EEEEENS5_IJNS4_10UnderscoreES10_S10_EEEEENS4_13SM90_TMA_LOADENS4_14ComposedLayoutINS4_7SwizzleILi2ELi4ELi3EEENS4_18smem_ptr_flag_bitsILi16EEENSU_INS5_IJNSA_ILi8EEESH_EEENS5_IJSH_SB_EEEEEEEvNS4_8identityES13_S1D_vS1E_EENS_8epilogue10collective6detail29Sm90TmaWarpSpecializedAdapterINS1H_15DefaultEpilogueISJ_SK_SK_NS1G_6thread17LinearCombinationISJ_Li1EffLNS1L_9ScaleType4KindE0ELNS_15FloatRoundStyleE2ESJ_EENS1_15EpilogueDefaultEEEEEvvEEEEvNT_6ParamsE --------------------------
	.section	.nv.info._ZN7cutlass13device_kernelINS_4gemm6kernel13GemmUniversalIN4cute5tupleIJiiiiEEENS1_10collective13CollectiveMmaINS1_34MainloopSm90TmaGmmaWarpSpecializedILi15ENS5_IJNS4_1CILi1EEESB_SB_EEENS1_35KernelTmaWarpSpecializedCooperativeEEENS5_IJNSA_ILi192EEENSA_ILi48EEENSA_ILi32EEEEEENS_10bfloat16_tENS5_IJlSB_lEEESJ_SK_NS4_8TiledMMAINS4_8MMA_AtomIJNS4_4SM904GMMA27MMA_64x16x16_F32BF16BF16_SSILNSO_5MajorE0ELSQ_0ELNSO_7ScaleInE1ELSR_1EEEEEENS4_6LayoutINS5_IJNSA_ILi2EEESB_SB_EEENS5_IJSB_NSA_ILi0EEESX_EEEEENS5_IJNS4_10UnderscoreES10_S10_EEEEENS4_13SM90_TMA_LOADENS4_14ComposedLayoutINS4_7SwizzleILi2ELi4ELi3EEENS4_18smem_ptr_flag_bitsILi16EEENSU_INS5_IJNSA_ILi8EEESH_EEENS5_IJSH_SB_EEEEEEEvNS4_8identityES13_S1D_vS1E_EENS_8epilogue10collective6detail29Sm90TmaWarpSpecializedAdapterINS1H_15DefaultEpilogueISJ_SK_SK_NS1G_6thread17LinearCombinationISJ_Li1EffLNS1L_9ScaleType4KindE0ELNS_15FloatRoundStyleE2ESJ_EENS1_15EpilogueDefaultEEEEEvvEEEEvNT_6ParamsE,"",@"SHT_CUDA_INFO"
	.sectionflags	@""
	.align	4


	//----- nvinfo : EIATTR_CUDA_API_VERSION
	.align		4
        /*0000*/ 	.byte	0x04, 0x37
        /*0002*/ 	.short	(.L_21 - .L_20)
.L_20:
        /*0004*/ 	.word	0x00000082


	//----- nvinfo : EIATTR_KPARAM_INFO
	.align		4
.L_21:
        /*0008*/ 	.byte	0x04, 0x17
        /*000a*/ 	.short	(.L_23 - .L_22)
.L_22:
        /*000c*/ 	.word	0x00000000
        /*0010*/ 	.short	0x0000
        /*0012*/ 	.short	0x0070
        /*0014*/ 	.byte	0x00, 0xf0, 0x01, 0x10


	//----- nvinfo : EIATTR_SPARSE_MMA_MASK
	.align		4
.L_23:
        /*0018*/ 	.byte	0x03, 0x50
        /*001a*/ 	.short	0x0000


	//----- nvinfo : EIATTR_MAXREG_COUNT
	.align		4
        /*001c*/ 	.byte	0x03, 0x1b
        /*001e*/ 	.short	0x00a8


	//----- nvinfo : EIATTR_NUM_BARRIERS
	.align		4
        /*0020*/ 	.byte	0x02, 0x4c
        /*0022*/ 	.byte	0x01
	.zero		1


	//----- nvinfo : EIATTR_EXTERNS
	.align		4
        /*0024*/ 	.byte	0x04, 0x0f
        /*0026*/ 	.short	(.L_25 - .L_24)


	//   ....[0]....
	.align		4
.L_24:
        /*0028*/ 	.word	index@(__assertfail)


	//----- nvinfo : EIATTR_MERCURY_ISA_VERSION
	.align		4
.L_25:
        /*002c*/ 	.byte	0x03, 0x5f
        /*002e*/ 	.short	0x0101


	//----- nvinfo : EIATTR_INT_WARP_WIDE_INSTR_OFFSETS
	.align		4
        /*0030*/ 	.byte	0x04, 0x31
        /*0032*/ 	.short	(.L_27 - .L_26)


	//   ....[0]....
.L_26:
        /*0034*/ 	.word	0x00000540


	//   ....[1]....
        /*0038*/ 	.word	0x00000570


	//   ....[2]....
        /*003c*/ 	.word	0x00000650


	//----- nvinfo : EIATTR_COOP_GROUP_MASK_REGIDS
	.align		4
.L_27:
        /*0040*/ 	.byte	0x04, 0x29
        /*0042*/ 	.short	(.L_29 - .L_28)


	//   ....[0]....
.L_28:
        /*0044*/ 	.word	0xffffffff


	//   ....[1]....
        /*0048*/ 	.word	0xffffffff


	//   ....[2]....
        /*004c*/ 	.word	0xffffffff


	//   ....[3]....
        /*0050*/ 	.word	0xffffffff


	//   ....[4]....
        /*0054*/ 	.word	0xffffffff


	//----- nvinfo : EIATTR_COOP_GROUP_INSTR_OFFSETS
	.align		4
.L_29:
        /*0058*/ 	.byte	0x04, 0x28
        /*005a*/ 	.short	(.L_31 - .L_30)


	//   ....[0]....
.L_30:
        /*005c*/ 	.word	0x00000060


	//   ....[1]....
        /*0060*/ 	.word	0x00000070


	//   ....[2]....
        /*0064*/ 	.word	0x00000130


	//   ....[3]....
        /*0068*/ 	.word	0x00000450


	//   ....[4]....
        /*006c*/ 	.word	0x00001100


	//----- nvinfo : EIATTR_REG_RECONFIG
	.align		4
.L_31:
        /*0070*/ 	.byte	0x01, 0x54
	.zero		2


	//----- nvinfo : EIATTR_SYSCALL_OFFSETS
	.align		4
        /*0074*/ 	.byte	0x04, 0x46
        /*0076*/ 	.short	(.L_33 - .L_32)


	//   ....[0]....
.L_32:
        /*0078*/ 	.word	0x000012d0


	//----- nvinfo : EIATTR_MBARRIER_INSTR_OFFSETS
	.align		4
.L_33:
        /*007c*/ 	.byte	0x04, 0x39
        /*007e*/ 	.short	(.L_35 - .L_34)


	//   ....[0]....
.L_34:
        /*0080*/ 	.word	0x00000250
        /*0084*/ 	.word	0x000000ff
        /*0088*/ 	.word	0x00000000
        /*008c*/ 	.short	0x0100
        /*008e*/ 	.byte	0x08
	.zero		1


	//   ....[1]....
        /*0090*/ 	.word	0x00000260
        /*0094*/ 	.word	0x000000ff
        /*0098*/ 	.word	0x00000078
        /*009c*/ 	.short	0x0100
        /*009e*/ 	.byte	0x08
	.zero		1


	//   ....[2]....
        /*00a0*/ 	.word	0x00000270
        /*00a4*/ 	.word	0x000000ff
        /*00a8*/ 	.word	0x00000008
        /*00ac*/ 	.short	0x0100
        /*00ae*/ 	.byte	0x08
	.zero		1


	//   ....[3]....
        /*00b0*/ 	.word	0x00000280
        /*00b4*/ 	.word	0x000000ff
        /*00b8*/ 	.word	0x00000080
        /*00bc*/ 	.short	0x0100
        /*00be*/ 	.byte	0x08
	.zero		1


	//   ....[4]....
        /*00c0*/ 	.word	0x00000290
        /*00c4*/ 	.word	0x000000ff
        /*00c8*/ 	.word	0x00000010
        /*00cc*/ 	.short	0x0100
        /*00ce*/ 	.byte	0x08
	.zero		1


	//   ....[5]....
        /*00d0*/ 	.word	0x000002a0
        /*00d4*/ 	.word	0x000000ff
        /*00d8*/ 	.word	0x00000088
        /*00dc*/ 	.short	0x0100
        /*00de*/ 	.byte	0x08
	.zero		1


	//   ....[6]....
        /*00e0*/ 	.word	0x000002b0
        /*00e4*/ 	.word	0x000000ff
        /*00e8*/ 	.word	0x00000018
        /*00ec*/ 	.short	0x0100
        /*00ee*/ 	.byte	0x08
	.zero		1


	//   ....[7]....
        /*00f0*/ 	.word	0x000002c0
        /*00f4*/ 	.word	0x000000ff
        /*00f8*/ 	.word	0x00000090
        /*00fc*/ 	.short	0x0100
        /*00fe*/ 	.byte	0x08
	.zero		1


	//   ....[8]....
        /*0100*/ 	.word	0x000002d0
        /*0104*/ 	.word	0x000000ff
        /*0108*/ 	.word	0x00000020
        /*010c*/ 	.short	0x0100
        /*010e*/ 	.byte	0x08
	.zero		1


	//   ....[9]....
        /*0110*/ 	.word	0x000002e0
        /*0114*/ 	.word	0x000000ff
        /*0118*/ 	.word	0x00000098
        /*011c*/ 	.short	0x0100
        /*011e*/ 	.byte	0x08
	.zero		1


	//   ....[10]....
        /*0120*/ 	.word	0x000002f0
        /*0124*/ 	.word	0x000000ff
        /*0128*/ 	.word	0x00000028
        /*012c*/ 	.short	0x0100
        /*012e*/ 	.byte	0x08
	.zero		1


	//   ....[11]....
        /*0130*/ 	.word	0x00000300
        /*0134*/ 	.word	0x000000ff
        /*0138*/ 	.word	0x000000a0
        /*013c*/ 	.short	0x0100
        /*013e*/ 	.byte	0x08
	.zero		1


	//   ....[12]....
        /*0140*/ 	.word	0x00000310
        /*0144*/ 	.word	0x000000ff
        /*0148*/ 	.word	0x00000030
        /*014c*/ 	.short	0x0100
        /*014e*/ 	.byte	0x08
	.zero		1


	//   ....[13]....
        /*0150*/ 	.word	0x00000320
        /*0154*/ 	.word	0x000000ff
        /*0158*/ 	.word	0x000000a8
        /*015c*/ 	.short	0x0100
        /*015e*/ 	.byte	0x08
	.zero		1


	//   ....[14]....
        /*0160*/ 	.word	0x00000330
        /*0164*/ 	.word	0x000000ff
        /*0168*/ 	.word	0x00000038
        /*016c*/ 	.short	0x0100
        /*016e*/ 	.byte	0x08
	.zero		1


	//   ....[15]....
        /*0170*/ 	.word	0x00000340
        /*0174*/ 	.word	0x000000ff
        /*0178*/ 	.word	0x000000b0
        /*017c*/ 	.short	0x0100
        /*017e*/ 	.byte	0x08
	.zero		1


	//   ....[16]....
        /*0180*/ 	.word	0x00000350
        /*0184*/ 	.word	0x000000ff
        /*0188*/ 	.word	0x00000040
        /*018c*/ 	.short	0x0100
        /*018e*/ 	.byte	0x08
	.zero		1


	//   ....[17]....
        /*0190*/ 	.word	0x00000360
        /*0194*/ 	.word	0x000000ff
        /*0198*/ 	.word	0x000000b8
        /*019c*/ 	.short	0x0100
        /*019e*/ 	.byte	0x08
	.zero		1


	//   ....[18]....
        /*01a0*/ 	.word	0x00000370
        /*01a4*/ 	.word	0x000000ff
        /*01a8*/ 	.word	0x00000048
        /*01ac*/ 	.short	0x0100
        /*01ae*/ 	.byte	0x08
	.zero		1


	//   ....[19]....
        /*01b0*/ 	.word	0x00000380
        /*01b4*/ 	.word	0x000000ff
        /*01b8*/ 	.word	0x000000c0
        /*01bc*/ 	.short	0x0100
        /*01be*/ 	.byte	0x08
	.zero		1


	//   ....[20]....
        /*01c0*/ 	.word	0x00000390
        /*01c4*/ 	.word	0x000000ff
        /*01c8*/ 	.word	0x00000050
        /*01cc*/ 	.short	0x0100
        /*01ce*/ 	.byte	0x08
	.zero		1


	//   ....[21]....
        /*01d0*/ 	.word	0x000003a0
        /*01d4*/ 	.word	0x000000ff
        /*01d8*/ 	.word	0x000000c8
        /*01dc*/ 	.short	0x0100
        /*01de*/ 	.byte	0x08
	.zero		1


	//   ....[22]....
        /*01e0*/ 	.word	0x000003b0
        /*01e4*/ 	.word	0x000000ff
        /*01e8*/ 	.word	0x00000058
        /*01ec*/ 	.short	0x0100
        /*01ee*/ 	.byte	0x08
	.zero		1


	//   ....[23]....
        /*01f0*/ 	.word	0x000003c0
        /*01f4*/ 	.word	0x000000ff
        /*01f8*/ 	.word	0x000000d0
        /*01fc*/ 	.short	0x0100
        /*01fe*/ 	.byte	0x08
	.zero		1


	//   ....[24]....
        /*0200*/ 	.word	0x000003d0
        /*0204*/ 	.word	0x000000ff
        /*0208*/ 	.word	0x00000060
        /*020c*/ 	.short	0x0100
        /*020e*/ 	.byte	0x08
	.zero		1


	//   ....[25]....
        /*0210*/ 	.word	0x000003e0
        /*0214*/ 	.word	0x000000ff
        /*0218*/ 	.word	0x000000d8
        /*021c*/ 	.short	0x0100
        /*021e*/ 	.byte	0x08
	.zero		1


	//   ....[26]....
        /*0220*/ 	.word	0x000003f0
        /*0224*/ 	.word	0x000000ff
        /*0228*/ 	.word	0x00000068
        /*022c*/ 	.short	0x0100
        /*022e*/ 	.byte	0x08
	.zero		1


	//   ....[27]....
        /*0230*/ 	.word	0x00000400
        /*0234*/ 	.word	0x000000ff
        /*0238*/ 	.word	0x000000e0
        /*023c*/ 	.short	0x0100
        /*023e*/ 	.byte	0x08
	.zero		1


	//   ....[28]....
        /*0240*/ 	.word	0x00000410
        /*0244*/ 	.word	0x000000ff
        /*0248*/ 	.word	0x00000070
        /*024c*/ 	.short	0x0100
        /*024e*/ 	.byte	0x08
	.zero		1


	//   ....[29]....
        /*0250*/ 	.word	0x00000420
        /*0254*/ 	.word	0x000000ff
        /*0258*/ 	.word	0x000000e8
        /*025c*/ 	.short	0x0100
        /*025e*/ 	.byte	0x08
	.zero		1


	//   ....[30]....
        /*0260*/ 	.word	0x000006c0
        /*0264*/ 	.word	0x000000ff
        /*0268*/ 	.word	0x00000100
        /*026c*/ 	.short	0x0100
        /*026e*/ 	.byte	0x06
	.zero		1


	//   ....[31]....
        /*0270*/ 	.word	0x00000720
        /*0274*/ 	.word	0x000000ff
        /*0278*/ 	.word	0x00000108
        /*027c*/ 	.short	0x0100
        /*027e*/ 	.byte	0x06
	.zero		1


	//   ....[32]....
        /*0280*/ 	.word	0x00001350
        /*0284*/ 	.word	0x00000003
        /*0288*/ 	.word	0x00000000
        /*028c*/ 	.short	0x010a
        /*028e*/ 	.byte	0x3f
	.zero		1


	//   ....[33]....
        /*0290*/ 	.word	0x00001390
        /*0294*/ 	.word	0x00000003
        /*0298*/ 	.word	0x00000000
        /*029c*/ 	.short	0x010a
        /*029e*/ 	.byte	0x3f
	.zero		1


	//   ....[34]....
        /*02a0*/ 	.word	0x000019e0
        /*02a4*/ 	.word	0x000000ff
        /*02a8*/ 	.word	0x00000000
        /*02ac*/ 	.short	0x010a
        /*02ae*/ 	.byte	0x07
	.zero		1


	//   ....[35]....
        /*02b0*/ 	.word	0x00001a20
        /*02b4*/ 	.word	0x000000ff
        /*02b8*/ 	.word	0x00000000
        /*02bc*/ 	.short	0x010a
        /*02be*/ 	.byte	0x07
	.zero		1


	//   ....[36]....
        /*02c0*/ 	.word	0x00001f60
        /*02c4*/ 	.word	0x000000ff
        /*02c8*/ 	.word	0x00000000
        /*02cc*/ 	.short	0x0101
        /*02ce*/ 	.byte	0x07
	.zero		1


	//   ....[37]....
        /*02d0*/ 	.word	0x00002110
        /*02d4*/ 	.word	0x00000000
        /*02d8*/ 	.word	0x00000000
        /*02dc*/ 	.short	0x0101
        /*02de*/ 	.byte	0x3f
	.zero		1


	//   ....[38]....
        /*02e0*/ 	.word	0x00006710
        /*02e4*/ 	.word	0x0000000e
        /*02e8*/ 	.word	0x00000078
        /*02ec*/ 	.short	0x010a
        /*02ee*/ 	.byte	0x3f
	.zero		1


	//   ....[39]....
        /*02f0*/ 	.word	0x00006a90
        /*02f4*/ 	.word	0x00000006
        /*02f8*/ 	.word	0x00000108
        /*02fc*/ 	.short	0x0101
        /*02fe*/ 	.byte	0x3f
	.zero		1


	//   ....[40]....
        /*0300*/ 	.word	0x000071c0
        /*0304*/ 	.word	0x00000007
        /*0308*/ 	.word	0x00000000
        /*030c*/ 	.short	0x010a
        /*030e*/ 	.byte	0x3f
	.zero		1


	//   ....[41]....
        /*0310*/ 	.word	0x00007240
        /*0314*/ 	.word	0x00000009
        /*0318*/ 	.word	0x00000000
        /*031c*/ 	.short	0x010a
        /*031e*/ 	.byte	0x3f
	.zero		1


	//   ....[42]....
        /*0320*/ 	.word	0x000072d0
        /*0324*/ 	.word	0x00000006
        /*0328*/ 	.word	0x00000000
        /*032c*/ 	.short	0x010a
        /*032e*/ 	.byte	0x3f
	.zero		1


	//   ....[43]....
        /*0330*/ 	.word	0x00007360
        /*0334*/ 	.word	0x00000009
        /*0338*/ 	.word	0x00000000
        /*033c*/ 	.short	0x010a
        /*033e*/ 	.byte	0x3f
	.zero		1


	//   ....[44]....
        /*0340*/ 	.word	0x000073f0
        /*0344*/ 	.word	0x00000006
        /*0348*/ 	.word	0x00000000
        /*034c*/ 	.short	0x010a
        /*034e*/ 	.byte	0x3f
	.zero		1


	//   ....[45]....
        /*0350*/ 	.word	0x00007480
        /*0354*/ 	.word	0x00000009
        /*0358*/ 	.word	0x00000000
        /*035c*/ 	.short	0x010a
        /*035e*/ 	.byte	0x3f
	.zero		1


	//   ....[46]....
        /*0360*/ 	.word	0x00007510
        /*0364*/ 	.word	0x00000006
        /*0368*/ 	.word	0x00000000
        /*036c*/ 	.short	0x010a
        /*036e*/ 	.byte	0x3f
	.zero		1


	//   ....[47]....
        /*0370*/ 	.word	0x000075a0
        /*0374*/ 	.word	0x00000009
        /*0378*/ 	.word	0x00000000
        /*037c*/ 	.short	0x010a
        /*037e*/ 	.byte	0x3f
	.zero		1


	//   ....[48]....
        /*0380*/ 	.word	0x00007630
        /*0384*/ 	.word	0x00000006
        /*0388*/ 	.word	0x00000000
        /*038c*/ 	.short	0x010a
        /*038e*/ 	.byte	0x3f
	.zero		1


	//   ....[49]....
        /*0390*/ 	.word	0x000076c0
        /*0394*/ 	.word	0x00000009
        /*0398*/ 	.word	0x00000000
        /*039c*/ 	.short	0x010a
        /*039e*/ 	.byte	0x3f
	.zero		1


	//   ....[50]....
        /*03a0*/ 	.word	0x00007750
        /*03a4*/ 	.word	0x00000006
        /*03a8*/ 	.word	0x00000000
        /*03ac*/ 	.short	0x010a
        /*03ae*/ 	.byte	0x3f
	.zero		1


	//   ....[51]....
        /*03b0*/ 	.word	0x000077e0
        /*03b4*/ 	.word	0x00000009
        /*03b8*/ 	.word	0x00000000
        /*03bc*/ 	.short	0x010a
        /*03be*/ 	.byte	0x3f
	.zero		1


	//   ....[52]....
        /*03c0*/ 	.word	0x00007870
        /*03c4*/ 	.word	0x00000006
        /*03c8*/ 	.word	0x00000000
        /*03cc*/ 	.short	0x010a
        /*03ce*/ 	.byte	0x3f
	.zero		1


	//   ....[53]....
        /*03d0*/ 	.word	0x00007900
        /*03d4*/ 	.word	0x00000009
        /*03d8*/ 	.word	0x00000000
        /*03dc*/ 	.short	0x010a
        /*03de*/ 	.byte	0x3f
	.zero		1


	//   ....[54]....
        /*03e0*/ 	.word	0x00007990
        /*03e4*/ 	.word	0x00000003
        /*03e8*/ 	.word	0x00000000
        /*03ec*/ 	.short	0x010a
        /*03ee*/ 	.byte	0x3f
	.zero		1


	//   ....[55]....
        /*03f0*/ 	.word	0x000079f0
        /*03f4*/ 	.word	0x00000003
        /*03f8*/ 	.word	0x00000000
        /*03fc*/ 	.short	0x010a
        /*03fe*/ 	.byte	0x3f
	.zero		1


	//   ....[56]....
        /*0400*/ 	.word	0x00007a50
        /*0404*/ 	.word	0x00000005
        /*0408*/ 	.word	0x00000000
        /*040c*/ 	.short	0x010a
        /*040e*/ 	.byte	0x3f
	.zero		1


	//   ....[57]....
        /*0410*/ 	.word	0x00007b20
        /*0414*/ 	.word	0x0000000e
        /*0418*/ 	.word	0x00000078
        /*041c*/ 	.short	0x010a
        /*041e*/ 	.byte	0x3f
	.zero		1


	//   ....[58]....
        /*0420*/ 	.word	0x00007bf0
        /*0424*/ 	.word	0x00000007
        /*0428*/ 	.word	0x00000000
        /*042c*/ 	.short	0x010a
        /*042e*/ 	.byte	0x3f
	.zero		1


	//   ....[59]....
        /*0430*/ 	.word	0x00007c40
        /*0434*/ 	.word	0x00000009
        /*0438*/ 	.word	0x00000000
        /*043c*/ 	.short	0x010a
        /*043e*/ 	.byte	0x3f
	.zero		1


	//   ....[60]....
        /*0440*/ 	.word	0x00007c90
        /*0444*/ 	.word	0x00000006
        /*0448*/ 	.word	0x00000000
        /*044c*/ 	.short	0x010a
        /*044e*/ 	.byte	0x3f
	.zero		1


	//   ....[61]....
        /*0450*/ 	.word	0x00007ce0
        /*0454*/ 	.word	0x00000009
        /*0458*/ 	.word	0x00000000
        /*045c*/ 	.short	0x010a
        /*045e*/ 	.byte	0x3f
	.zero		1


	//   ....[62]....
        /*0460*/ 	.word	0x00007d30
        /*0464*/ 	.word	0x00000006
        /*0468*/ 	.word	0x00000000
        /*046c*/ 	.short	0x010a
        /*046e*/ 	.byte	0x3f
	.zero		1


	//   ....[63]....
        /*0470*/ 	.word	0x00007d80
        /*0474*/ 	.word	0x00000009
        /*0478*/ 	.word	0x00000000
        /*047c*/ 	.short	0x010a
        /*047e*/ 	.byte	0x3f
	.zero		1


	//   ....[64]....
        /*0480*/ 	.word	0x00007dd0
        /*0484*/ 	.word	0x00000006
        /*0488*/ 	.word	0x00000000
        /*048c*/ 	.short	0x010a
        /*048e*/ 	.byte	0x3f
	.zero		1


	//   ....[65]....
        /*0490*/ 	.word	0x00007e20
        /*0494*/ 	.word	0x00000009
        /*0498*/ 	.word	0x00000000
        /*049c*/ 	.short	0x010a
        /*049e*/ 	.byte	0x3f
	.zero		1


	//   ....[66]....
        /*04a0*/ 	.word	0x00007e70
        /*04a4*/ 	.word	0x00000006
        /*04a8*/ 	.word	0x00000000
        /*04ac*/ 	.short	0x010a
        /*04ae*/ 	.byte	0x3f
	.zero		1


	//   ....[67]....
        /*04b0*/ 	.word	0x00007ec0
        /*04b4*/ 	.word	0x00000009
        /*04b8*/ 	.word	0x00000000
        /*04bc*/ 	.short	0x010a
        /*04be*/ 	.byte	0x3f
	.zero		1


	//   ....[68]....
        /*04c0*/ 	.word	0x00007f10
        /*04c4*/ 	.word	0x00000006
        /*04c8*/ 	.word	0x00000000
        /*04cc*/ 	.short	0x010a
        /*04ce*/ 	.byte	0x3f
	.zero		1


	//   ....[69]....
        /*04d0*/ 	.word	0x00007f60
        /*04d4*/ 	.word	0x00000009
        /*04d8*/ 	.word	0x00000000
        /*04dc*/ 	.short	0x010a
        /*04de*/ 	.byte	0x3f
	.zero		1


	//   ....[70]....
        /*04e0*/ 	.word	0x00007fb0
        /*04e4*/ 	.word	0x00000006
        /*04e8*/ 	.word	0x00000000
        /*04ec*/ 	.short	0x010a
        /*04ee*/ 	.byte	0x3f
	.zero		1


	//   ....[71]....
        /*04f0*/ 	.word	0x00008000
        /*04f4*/ 	.word	0x00000009
        /*04f8*/ 	.word	0x00000000
        /*04fc*/ 	.short	0x010a
        /*04fe*/ 	.byte	0x3f
	.zero		1


	//----- nvinfo : EIATTR_NUM_MBARRIERS
	.align		4
.L_35:
        /*0500*/ 	.byte	0x03, 0x38
        /*0502*/ 	.short	0x0020


	//----- nvinfo : EIATTR_EXIT_INSTR_OFFSETS
	.align		4
        /*0504*/ 	.byte	0x04, 0x1c
        /*0506*/ 	.short	(.L_37 - .L_36)


	//   ....[0]....
.L_36:
        /*0508*/ 	.word	0x00000770


	//   ....[1]....
        /*050c*/ 	.word	0x00001030


	//   ....[2]....
        /*0510*/ 	.word	0x00005d80


	//   ....[3]....
        /*0514*/ 	.word	0x000063b0


	//   ....[4]....
        /*0518*/ 	.word	0x000079e0


	//----- nvinfo : EIATTR_MAX_THREADS
	.align		4
.L_37:
        /*051c*/ 	.byte	0x04, 0x05
        /*051e*/ 	.short	(.L_39 - .L_38)
.L_38:
        /*0520*/ 	.word	0x00000180
        /*0524*/ 	.word	0x00000001
        /*0528*/ 	.word	0x00000001


	//----- nvinfo : EIATTR_CRS_STACK_SIZE
	.align		4
.L_39:
        /*052c*/ 	.byte	0x04, 0x1e
        /*052e*/ 	.short	(.L_41 - .L_40)
.L_40:
        /*0530*/ 	.word	0x00000000


	//----- nvinfo : EIATTR_CBANK_PARAM_SIZE
	.align		4
.L_41:
        /*0534*/ 	.byte	0x03, 0x19
        /*0536*/ 	.short	0x0470


	//----- nvinfo : EIATTR_PARAM_CBANK
	.align		4
        /*0538*/ 	.byte	0x04, 0x0a
        /*053a*/ 	.short	(.L_43 - .L_42)
	.align		4
.L_42:
        /*053c*/ 	.word	index@(.nv.constant0._ZN7cutlass13device_kernelINS_4gemm6kernel13GemmUniversalIN4cute5tupleIJiiiiEEENS1_10collective13CollectiveMmaINS1_34MainloopSm90TmaGmmaWarpSpecializedILi15ENS5_IJNS4_1CILi1EEESB_SB_EEENS1_35KernelTmaWarpSpecializedCooperativeEEENS5_IJNSA_ILi192EEENSA_ILi48EEENSA_ILi32EEEEEENS_10bfloat16_tENS5_IJlSB_lEEESJ_SK_NS4_8TiledMMAINS4_8MMA_AtomIJNS4_4SM904GMMA27MMA_64x16x16_F32BF16BF16_SSILNSO_5MajorE0ELSQ_0ELNSO_7ScaleInE1ELSR_1EEEEEENS4_6LayoutINS5_IJNSA_ILi2EEESB_SB_EEENS5_IJSB_NSA_ILi0EEESX_EEEEENS5_IJNS4_10UnderscoreES10_S10_EEEEENS4_13SM90_TMA_LOADENS4_14ComposedLayoutINS4_7SwizzleILi2ELi4ELi3EEENS4_18smem_ptr_flag_bitsILi16EEENSU_INS5_IJNSA_ILi8EEESH_EEENS5_IJSH_SB_EEEEEEEvNS4_8identityES13_S1D_vS1E_EENS_8epilogue10collective6detail29Sm90TmaWarpSpecializedAdapterINS1H_15DefaultEpilogueISJ_SK_SK_NS1G_6thread17LinearCombinationISJ_Li1EffLNS1L_9ScaleType4KindE0ELNS_15FloatRoundStyleE2ESJ_EENS1_15EpilogueDefaultEEEEEvvEEEEvNT_6ParamsE)
        /*0540*/ 	.short	0x0210
        /*0542*/ 	.short	0x0470


	//----- nvinfo : EIATTR_SW_WAR
	.align		4
.L_43:
        /*0544*/ 	.byte	0x04, 0x36
        /*0546*/ 	.short	(.L_45 - .L_44)
.L_44:
        /*0548*/ 	.word	0x00000008
.L_45:


//--------------------- .nv.callgraph             --------------------------
	.section	.nv.callgraph,"",@"SHT_CUDA_CALLGRAPH"
	.align	4
	.sectionentsize	8
	.align		4
        /*0000*/ 	.word	0x00000000
	.align		4
        /*0004*/ 	.word	0xffffffff
	.align		4
        /*0008*/ 	.word	index@(_ZN7cutlass13device_kernelINS_4gemm6kernel13GemmUniversalIN4cute5tupleIJiiiiEEENS1_10collective13CollectiveMmaINS1_34MainloopSm90TmaGmmaWarpSpecializedILi15ENS5_IJNS4_1CILi1EEESB_SB_EEENS1_35KernelTmaWarpSpecializedCooperativeEEENS5_IJNSA_ILi192EEENSA_ILi48EEENSA_ILi32EEEEEENS_10bfloat16_tENS5_IJlSB_lEEESJ_SK_NS4_8TiledMMAINS4_8MMA_AtomIJNS4_4SM904GMMA27MMA_64x16x16_F32BF16BF16_SSILNSO_5MajorE0ELSQ_0ELNSO_7ScaleInE1ELSR_1EEEEEENS4_6LayoutINS5_IJNSA_ILi2EEESB_SB_EEENS5_IJSB_NSA_ILi0EEESX_EEEEENS5_IJNS4_10UnderscoreES10_S10_EEEEENS4_13SM90_TMA_LOADENS4_14ComposedLayoutINS4_7SwizzleILi2ELi4ELi3EEENS4_18smem_ptr_flag_bitsILi16EEENSU_INS5_IJNSA_ILi8EEESH_EEENS5_IJSH_SB_EEEEEEEvNS4_8identityES13_S1D_vS1E_EENS_8epilogue10collective6detail29Sm90TmaWarpSpecializedAdapterINS1H_15DefaultEpilogueISJ_SK_SK_NS1G_6thread17LinearCombinationISJ_Li1EffLNS1L_9ScaleType4KindE0ELNS_15FloatRoundStyleE2ESJ_EENS1_15EpilogueDefaultEEEEEvvEEEEvNT_6ParamsE)
	.align		4
        /*000c*/ 	.word	index@(__assertfail)
	.align		4
        /*0010*/ 	.word	0x00000000
	.align		4
        /*0014*/ 	.word	0xfffffffe
	.align		4
        /*0018*/ 	.word	0x00000000
	.align		4
        /*001c*/ 	.word	0xfffffffd
	.align		4
        /*0020*/ 	.word	0x00000000
	.align		4
        /*0024*/ 	.word	0xfffffffc


//--------------------- .nv.constant4             --------------------------
	.section	.nv.constant4,"a",@progbits
	.align	8
	.align		8
.nv.constant4:
        /*0000*/ 	.dword	__assertfail
	.align		8
        /*0008*/ 	.dword	__unnamed_1
	.align		8
        /*0010*/ 	.dword	_ZN40_INTERNAL_6262522a_4_k_cu_b0cd39b1_122694cuda3std3__45__cpo5beginE
	.align		8
        /*0018*/ 	.dword	_ZN40_INTERNAL_6262522a_4_k_cu_b0cd39b1_122694cuda3std3__45__cpo3endE
	.align		8
        /*0020*/ 	.dword	_ZN40_INTERNAL_6262522a_4_k_cu_b0cd39b1_122694cuda3std3__45__cpo6cbeginE
	.align		8
        /*0028*/ 	.dword	_ZN40_INTERNAL_6262522a_4_k_cu_b0cd39b1_122694cuda3std3__45__cpo4cendE
	.align		8
        /*0030*/ 	.dword	_ZN40_INTERNAL_6262522a_4_k_cu_b0cd39b1_122694cuda3std3__442_GLOBAL__N__6262522a_4_k_cu_b0cd39b1_122696ignoreE
	.align		8
        /*0038*/ 	.dword	_ZN40_INTERNAL_6262522a_4_k_cu_b0cd39b1_122694cuda3std3__419piecewise_constructE
	.align		8
        /*0040*/ 	.dword	_ZN40_INTERNAL_6262522a_4_k_cu_b0cd39b1_122694cuda3std3__48in_placeE
	.align		8
        /*0048*/ 	.dword	_ZN40_INTERNAL_6262522a_4_k_cu_b0cd39b1_122694cuda3std6ranges3__45__cpo4swapE
	.align		8
        /*0050*/ 	.dword	_ZN40_INTERNAL_6262522a_4_k_cu_b0cd39b1_122694cuda3std6ranges3__45__cpo9iter_moveE
	.align		8
        /*0058*/ 	.dword	_ZN40_INTERNAL_6262522a_4_k_cu_b0cd39b1_122694cute7productE
	.align		8
        /*0060*/ 	.dword	_ZN40_INTERNAL_6262522a_4_k_cu_b0cd39b1_122694cute1_E
	.align		8
        /*0068*/ 	.dword	$str$22
	.align		8
        /*0070*/ 	.dword	$str$23


//--------------------- .text._ZN7cutlass13device_kernelINS_4gemm6kernel13GemmUniversalIN4cute5tupleIJiiiiEEENS1_10collective13CollectiveMmaINS1_34MainloopSm90TmaGmmaWarpSpecializedILi15ENS5_IJNS4_1CILi1EEESB_SB_EEENS1_35KernelTmaWarpSpecializedCooperativeEEENS5_IJNSA_ILi192EEENSA_ILi48EEENSA_ILi32EEEEEENS_10bfloat16_tENS5_IJlSB_lEEESJ_SK_NS4_8TiledMMAINS4_8MMA_AtomIJNS4_4SM904GMMA27MMA_64x16x16_F32BF16BF16_SSILNSO_5MajorE0ELSQ_0ELNSO_7ScaleInE1ELSR_1EEEEEENS4_6LayoutINS5_IJNSA_ILi2EEESB_SB_EEENS5_IJSB_NSA_ILi0EEESX_EEEEENS5_IJNS4_10UnderscoreES10_S10_EEEEENS4_13SM90_TMA_LOADENS4_14ComposedLayoutINS4_7SwizzleILi2ELi4ELi3EEENS4_18smem_ptr_flag_bitsILi16EEENSU_INS5_IJNSA_ILi8EEESH_EEENS5_IJSH_SB_EEEEEEEvNS4_8identityES13_S1D_vS1E_EENS_8epilogue10collective6detail29Sm90TmaWarpSpecializedAdapterINS1H_15DefaultEpilogueISJ_SK_SK_NS1G_6thread17LinearCombinationISJ_Li1EffLNS1L_9ScaleType4KindE0ELNS_15FloatRoundStyleE2ESJ_EENS1_15EpilogueDefaultEEEEEvvEEEEvNT_6ParamsE --------------------------
	.section	.text._ZN7cutlass13device_kernelINS_4gemm6kernel13GemmUniversalIN4cute5tupleIJiiiiEEENS1_10collective13CollectiveMmaINS1_34MainloopSm90TmaGmmaWarpSpecializedILi15ENS5_IJNS4_1CILi1EEESB_SB_EEENS1_35KernelTmaWarpSpecializedCooperativeEEENS5_IJNSA_ILi192EEENSA_ILi48EEENSA_ILi32EEEEEENS_10bfloat16_tENS5_IJlSB_lEEESJ_SK_NS4_8TiledMMAINS4_8MMA_AtomIJNS4_4SM904GMMA27MMA_64x16x16_F32BF16BF16_SSILNSO_5MajorE0ELSQ_0ELNSO_7ScaleInE1ELSR_1EEEEEENS4_6LayoutINS5_IJNSA_ILi2EEESB_SB_EEENS5_IJSB_NSA_ILi0EEESX_EEEEENS5_IJNS4_10UnderscoreES10_S10_EEEEENS4_13SM90_TMA_LOADENS4_14ComposedLayoutINS4_7SwizzleILi2ELi4ELi3EEENS4_18smem_ptr_flag_bitsILi16EEENSU_INS5_IJNSA_ILi8EEESH_EEENS5_IJSH_SB_EEEEEEEvNS4_8identityES13_S1D_vS1E_EENS_8epilogue10collective6detail29Sm90TmaWarpSpecializedAdapterINS1H_15DefaultEpilogueISJ_SK_SK_NS1G_6thread17LinearCombinationISJ_Li1EffLNS1L_9ScaleType4KindE0ELNS_15FloatRoundStyleE2ESJ_EENS1_15EpilogueDefaultEEEEEvvEEEEvNT_6ParamsE,"ax",@progbits
	.align	128
.text._ZN7cutlass13device_kernelINS_4gemm6kernel13GemmUniversalIN4cute5tupleIJiiiiEEENS1_10collective13CollectiveMmaINS1_34MainloopSm90TmaGmmaWarpSpecializedILi15ENS5_IJNS4_1CILi1EEESB_SB_EEENS1_35KernelTmaWarpSpecializedCooperativeEEENS5_IJNSA_ILi192EEENSA_ILi48EEENSA_ILi32EEEEEENS_10bfloat16_tENS5_IJlSB_lEEESJ_SK_NS4_8TiledMMAINS4_8MMA_AtomIJNS4_4SM904GMMA27MMA_64x16x16_F32BF16BF16_SSILNSO_5MajorE0ELSQ_0ELNSO_7ScaleInE1ELSR_1EEEEEENS4_6LayoutINS5_IJNSA_ILi2EEESB_SB_EEENS5_IJSB_NSA_ILi0EEESX_EEEEENS5_IJNS4_10UnderscoreES10_S10_EEEEENS4_13SM90_TMA_LOADENS4_14ComposedLayoutINS4_7SwizzleILi2ELi4ELi3EEENS4_18smem_ptr_flag_bitsILi16EEENSU_INS5_IJNSA_ILi8EEESH_EEENS5_IJSH_SB_EEEEEEEvNS4_8identityES13_S1D_vS1E_EENS_8epilogue10collective6detail29Sm90TmaWarpSpecializedAdapterINS1H_15DefaultEpilogueISJ_SK_SK_NS1G_6thread17LinearCombinationISJ_Li1EffLNS1L_9ScaleType4KindE0ELNS_15FloatRoundStyleE2ESJ_EENS1_15EpilogueDefaultEEEEEvvEEEEvNT_6ParamsE:
        .type           _ZN7cutlass13device_kernelINS_4gemm6kernel13GemmUniversalIN4cute5tupleIJiiiiEEENS1_10collective13CollectiveMmaINS1_34MainloopSm90TmaGmmaWarpSpecializedILi15ENS5_IJNS4_1CILi1EEESB_SB_EEENS1_35KernelTmaWarpSpecializedCooperativeEEENS5_IJNSA_ILi192EEENSA_ILi48EEENSA_ILi32EEEEEENS_10bfloat16_tENS5_IJlSB_lEEESJ_SK_NS4_8TiledMMAINS4_8MMA_AtomIJNS4_4SM904GMMA27MMA_64x16x16_F32BF16BF16_SSILNSO_5MajorE0ELSQ_0ELNSO_7ScaleInE1ELSR_1EEEEEENS4_6LayoutINS5_IJNSA_ILi2EEESB_SB_EEENS5_IJSB_NSA_ILi0EEESX_EEEEENS5_IJNS4_10UnderscoreES10_S10_EEEEENS4_13SM90_TMA_LOADENS4_14ComposedLayoutINS4_7SwizzleILi2ELi4ELi3EEENS4_18smem_ptr_flag_bitsILi16EEENSU_INS5_IJNSA_ILi8EEESH_EEENS5_IJSH_SB_EEEEEEEvNS4_8identityES13_S1D_vS1E_EENS_8epilogue10collective6detail29Sm90TmaWarpSpecializedAdapterINS1H_15DefaultEpilogueISJ_SK_SK_NS1G_6thread17LinearCombinationISJ_Li1EffLNS1L_9ScaleType4KindE0ELNS_15FloatRoundStyleE2ESJ_EENS1_15EpilogueDefaultEEEEEvvEEEEvNT_6ParamsE,@function
        .size           _ZN7cutlass13device_kernelINS_4gemm6kernel13GemmUniversalIN4cute5tupleIJiiiiEEENS1_10collective13CollectiveMmaINS1_34MainloopSm90TmaGmmaWarpSpecializedILi15ENS5_IJNS4_1CILi1EEESB_SB_EEENS1_35KernelTmaWarpSpecializedCooperativeEEENS5_IJNSA_ILi192EEENSA_ILi48EEENSA_ILi32EEEEEENS_10bfloat16_tENS5_IJlSB_lEEESJ_SK_NS4_8TiledMMAINS4_8MMA_AtomIJNS4_4SM904GMMA27MMA_64x16x16_F32BF16BF16_SSILNSO_5MajorE0ELSQ_0ELNSO_7ScaleInE1ELSR_1EEEEEENS4_6LayoutINS5_IJNSA_ILi2EEESB_SB_EEENS5_IJSB_NSA_ILi0EEESX_EEEEENS5_IJNS4_10UnderscoreES10_S10_EEEEENS4_13SM90_TMA_LOADENS4_14ComposedLayoutINS4_7SwizzleILi2ELi4ELi3EEENS4_18smem_ptr_flag_bitsILi16EEENSU_INS5_IJNSA_ILi8EEESH_EEENS5_IJSH_SB_EEEEEEEvNS4_8identityES13_S1D_vS1E_EENS_8epilogue10collective6detail29Sm90TmaWarpSpecializedAdapterINS1H_15DefaultEpilogueISJ_SK_SK_NS1G_6thread17LinearCombinationISJ_Li1EffLNS1L_9ScaleType4KindE0ELNS_15FloatRoundStyleE2ESJ_EENS1_15EpilogueDefaultEEEEEvvEEEEvNT_6ParamsE,(.L_x_183 - _ZN7cutlass13device_kernelINS_4gemm6kernel13GemmUniversalIN4cute5tupleIJiiiiEEENS1_10collective13CollectiveMmaINS1_34MainloopSm90TmaGmmaWarpSpecializedILi15ENS5_IJNS4_1CILi1EEESB_SB_EEENS1_35KernelTmaWarpSpecializedCooperativeEEENS5_IJNSA_ILi192EEENSA_ILi48EEENSA_ILi32EEEEEENS_10bfloat16_tENS5_IJlSB_lEEESJ_SK_NS4_8TiledMMAINS4_8MMA_AtomIJNS4_4SM904GMMA27MMA_64x16x16_F32BF16BF16_SSILNSO_5MajorE0ELSQ_0ELNSO_7ScaleInE1ELSR_1EEEEEENS4_6LayoutINS5_IJNSA_ILi2EEESB_SB_EEENS5_IJSB_NSA_ILi0EEESX_EEEEENS5_IJNS4_10UnderscoreES10_S10_EEEEENS4_13SM90_TMA_LOADENS4_14ComposedLayoutINS4_7SwizzleILi2ELi4ELi3EEENS4_18smem_ptr_flag_bitsILi16EEENSU_INS5_IJNSA_ILi8EEESH_EEENS5_IJSH_SB_EEEEEEEvNS4_8identityES13_S1D_vS1E_EENS_8epilogue10collective6detail29Sm90TmaWarpSpecializedAdapterINS1H_15DefaultEpilogueISJ_SK_SK_NS1G_6thread17LinearCombinationISJ_Li1EffLNS1L_9ScaleType4KindE0ELNS_15FloatRoundStyleE2ESJ_EENS1_15EpilogueDefaultEEEEEvvEEEEvNT_6ParamsE)
        .other          _ZN7cutlass13device_kernelINS_4gemm6kernel13GemmUniversalIN4cute5tupleIJiiiiEEENS1_10collective13CollectiveMmaINS1_34MainloopSm90TmaGmmaWarpSpecializedILi15ENS5_IJNS4_1CILi1EEESB_SB_EEENS1_35KernelTmaWarpSpecializedCooperativeEEENS5_IJNSA_ILi192EEENSA_ILi48EEENSA_ILi32EEEEEENS_10bfloat16_tENS5_IJlSB_lEEESJ_SK_NS4_8TiledMMAINS4_8MMA_AtomIJNS4_4SM904GMMA27MMA_64x16x16_F32BF16BF16_SSILNSO_5MajorE0ELSQ_0ELNSO_7ScaleInE1ELSR_1EEEEEENS4_6LayoutINS5_IJNSA_ILi2EEESB_SB_EEENS5_IJSB_NSA_ILi0EEESX_EEEEENS5_IJNS4_10UnderscoreES10_S10_EEEEENS4_13SM90_TMA_LOADENS4_14ComposedLayoutINS4_7SwizzleILi2ELi4ELi3EEENS4_18smem_ptr_flag_bitsILi16EEENSU_INS5_IJNSA_ILi8EEESH_EEENS5_IJSH_SB_EEEEEEEvNS4_8identityES13_S1D_vS1E_EENS_8epilogue10collective6detail29Sm90TmaWarpSpecializedAdapterINS1H_15DefaultEpilogueISJ_SK_SK_NS1G_6thread17LinearCombinationISJ_Li1EffLNS1L_9ScaleType4KindE0ELNS_15FloatRoundStyleE2ESJ_EENS1_15EpilogueDefaultEEEEEvvEEEEvNT_6ParamsE,@"STO_CUDA_ENTRY STV_DEFAULT"
_ZN7cutlass13device_kernelINS_4gemm6kernel13GemmUniversalIN4cute5tupleIJiiiiEEENS1_10collective13CollectiveMmaINS1_34MainloopSm90TmaGmmaWarpSpecializedILi15ENS5_IJNS4_1CILi1EEESB_SB_EEENS1_35KernelTmaWarpSpecializedCooperativeEEENS5_IJNSA_ILi192EEENSA_ILi48EEENSA_ILi32EEEEEENS_10bfloat16_tENS5_IJlSB_lEEESJ_SK_NS4_8TiledMMAINS4_8MMA_AtomIJNS4_4SM904GMMA27MMA_64x16x16_F32BF16BF16_SSILNSO_5MajorE0ELSQ_0ELNSO_7ScaleInE1ELSR_1EEEEEENS4_6LayoutINS5_IJNSA_ILi2EEESB_SB_EEENS5_IJSB_NSA_ILi0EEESX_EEEEENS5_IJNS4_10UnderscoreES10_S10_EEEEENS4_13SM90_TMA_LOADENS4_14ComposedLayoutINS4_7SwizzleILi2ELi4ELi3EEENS4_18smem_ptr_flag_bitsILi16EEENSU_INS5_IJNSA_ILi8EEESH_EEENS5_IJSH_SB_EEEEEEEvNS4_8identityES13_S1D_vS1E_EENS_8epilogue10collective6detail29Sm90TmaWarpSpecializedAdapterINS1H_15DefaultEpilogueISJ_SK_SK_NS1G_6thread17LinearCombinationISJ_Li1EffLNS1L_9ScaleType4KindE0ELNS_15FloatRoundStyleE2ESJ_EENS1_15EpilogueDefaultEEEEEvvEEEEvNT_6ParamsE:
[----:B------:R-:W0:Y:S01]  /*0000*/  LDC R1, c[0x0][0x28] ;  /* 0x00000a00ff017b82 */ /* 0x000e220000000800 */
[----:B------:R-:W1:Y:S01]  /*0010*/  S2R R18, SR_TID.X ;  /* 0x0000000000127919 */ /* 0x000e620000002100 */
[----:B------:R-:W-:Y:S01]  /*0020*/  ELECT P0, URZ, PT ;  /* 0x00000000003f782f */ /* 0x000fe20003800000 */
[----:B------:R-:W-:Y:S01]  /*0030*/  BSSY B0, `(.L_x_0) ;  /* 0x000000f000007945 */ /* 0x000fe20003800000 */
[--C-:B-1----:R-:W-:Y:S02]  /*0040*/  SHF.R.U32.HI R0, RZ, 0x5, R18.reuse ;  /* 0x00000005ff007819 */ /* 0x102fe40000011612 */
[----:B------:R-:W-:-:S03]  /*0050*/  SHF.R.U32.HI R22, RZ, 0x7, R18 ;  /* 0x00000007ff167819 */ /* 0x000fc60000011612 */
[----:B------:R-:W1:Y:S04]  /*0060*/  SHFL.IDX PT, R5, R0, RZ, 0x1f ;  /* 0x00001fff00057589 */ /* 0x000e6800000e0000 */
[----:B------:R2:W3:Y:S01]  /*0070*/  SHFL.IDX PT, R8, R22, RZ, 0x1f ;  /* 0x00001fff16087589 */ /* 0x0004e200000e0000 */
[----:B-1----:R-:W-:-:S13]  /*0080*/  ISETP.NE.OR P0, PT, R5, RZ, !P0 ;  /* 0x000000ff0500720c */ /* 0x002fda0004705670 */
[----:B0-23--:R-:W-:Y:S05]  /*0090*/  @P0 BRA `(.L_x_1) ;  /* 0x0000000000200947 */ /* 0x00dfea0003800000 */
[----:B------:R-:W-:Y:S02]  /*00a0*/  ULDC.64 UR4, c[0x0][0x198] ;  /* 0x0000660000047ab9 */ /* 0x000fe40000000a00 */
[----:B------:R-:W-:Y:S02]  /*00b0*/  UIADD3 UR6, UP0, UR4, 0xf0, URZ ;  /* 0x000000f004067890 */ /* 0x000fe4000ff1e03f */
[----:B------:R-:W-:Y:S02]  /*00c0*/  UIADD3 UR4, UP1, UR4, 0x1f0, URZ ;  /* 0x000001f004047890 */ /* 0x000fe4000ff3e03f */
[----:B------:R-:W-:Y:S02]  /*00d0*/  UIADD3.X UR7, URZ, UR5, URZ, UP0, !UPT ;  /* 0x000000053f077290 */ /* 0x000fe400087fe43f */
[----:B------:R-:W-:-:S07]  /*00e0*/  UIADD3.X UR5, URZ, UR5, URZ, UP1, !UPT ;  /* 0x000000053f057290 */ /* 0x000fce0008ffe43f */
[----:B------:R0:W-:Y:S02]  /*00f0*/  UTMACCTL.PF [UR6] ;  /* 0x00000000060079b9 */ /* 0x0001e40008040000 */
[----:B------:R0:W-:Y:S02]  /*0100*/  UTMACCTL.PF [UR4] ;  /* 0x00000000040079b9 */ /* 0x0001e40008040000 */
[----:B0-----:R-:W-:Y:S01]  /*0110*/  NOP ;  /* 0x0000000000007918 */ /* 0x001fe20000000000 */
.L_x_1:
[----:B------:R-:W-:Y:S05]  /*0120*/  BSYNC B0 ;  /* 0x0000000000007941 */ /* 0x000fea0003800000 */
.L_x_0:
[----:B------:R-:W0:Y:S02]  /*0130*/  SHFL.IDX PT, R2, R0, RZ, 0x1f ;  /* 0x00001fff00027589 */ /* 0x000e2400000e0000 */
[----:B0-----:R-:W-:-:S13]  /*0140*/  ISETP.NE.AND P0, PT, R2, RZ, PT ;  /* 0x000000ff0200720c */ /* 0x001fda0003f05270 */
[----:B------:R-:W-:Y:S05]  /*0150*/  @P0 BRA `(.L_x_2) ;  /* 0x0000000000bc0947 */ /* 0x000fea0003800000 */
[----:B------:R-:W-:Y:S01]  /*0160*/  ELECT P0, URZ, PT ;  /* 0x00000000003f782f */ /* 0x000fe20003800000 */
[----:B------:R-:W-:-:S12]  /*0170*/  BSSY B0, `(.L_x_2) ;  /* 0x000002d000007945 */ /* 0x000fd80003800000 */
[----:B------:R-:W-:Y:S05]  /*0180*/  @!P0 BRA `(.L_x_3) ;  /* 0x0000000000ac8947 */ /* 0x000fea0003800000 */
[----:B------:R-:W0:Y:S01]  /*0190*/  S2UR UR8, SR_CgaCtaId ;  /* 0x00000000000879c3 */ /* 0x000e220000008800 */
[----:B------:R-:W-:Y:S01]  /*01a0*/  UMOV UR4, 0x400 ;  /* 0x0000040000047882 */ /* 0x000fe20000000000 */
[----:B------:R-:W-:Y:S01]  /*01b0*/  UMOV UR5, 0x1 ;  /* 0x0000000100057882 */ /* 0x000fe20000000000 */
[----:B------:R-:W-:Y:S02]  /*01c0*/  UMOV UR6, 0x100 ;  /* 0x0000010000067882 */ /* 0x000fe40000000000 */
[----:B------:R-:W-:-:S04]  /*01d0*/  UIADD3 UR6, -UR6, 0x100000, URZ ;  /* 0x0010000006067890 */ /* 0x000fc8000fffe13f */
[----:B------:R-:W-:Y:S02]  /*01e0*/  USHF.L.U32 UR7, UR6, 0xb, URZ ;  /* 0x0000000b06077899 */ /* 0x000fe4000800063f */
[----:B------:R-:W-:Y:S02]  /*01f0*/  USHF.L.U32 UR6, UR6, 0x1, URZ ;  /* 0x0000000106067899 */ /* 0x000fe4000800063f */
[----:B0-----:R-:W-:Y:S02]  /*0200*/  ULEA UR8, UR8, UR4, 0x18 ;  /* 0x0000000408087291 */ /* 0x001fe4000f8ec03f */
[----:B------:R-:W-:-:S04]  /*0210*/  UIADD3 UR4, -UR5, 0x100000, URZ ;  /* 0x0010000005047890 */ /* 0x000fc8000fffe13f */
[----:B------:R-:W-:Y:S02]  /*0220*/  USHF.L.U32 UR5, UR4, 0xb, URZ ;  /* 0x0000000b04057899 */ /* 0x000fe4000800063f */
[----:B------:R-:W-:Y:S01]  /*0230*/  USHF.L.U32 UR4, UR4, 0x1, URZ ;  /* 0x0000000104047899 */ /* 0x000fe2000800063f */
[----:B------:R-:W0:Y:S11]  /*0240*/  FENCE.VIEW.ASYNC.S ;  /* 0x00000000000073c6 */ /* 0x000e360000000000 */
[----:B0-----:R0:W1:Y:S01]  /*0250*/  SYNCS.EXCH.64 URZ, [UR8], UR4 ;  /* 0x00000004083f75b2 */ /* 0x0010620008000100 */
[----:B------:R0:W2:Y:S01]  /*0260*/  SYNCS.EXCH.64 URZ, [UR8+0x78], UR6 ;  /* 0x00007806083f75b2 */ /* 0x0000a20008000100 */
[----:B------:R0:W3:Y:S01]  /*0270*/  SYNCS.EXCH.64 URZ, [UR8+0x8], UR4 ;  /* 0x00000804083f75b2 */ /* 0x0000e20008000100 */
[----:B------:R0:W4:Y:S01]  /*0280*/  SYNCS.EXCH.64 URZ, [UR8+0x80], UR6 ;  /* 0x00008006083f75b2 */ /* 0x0001220008000100 */
[----:B------:R0:W0:Y:S01]  /*0290*/  SYNCS.EXCH.64 URZ, [UR8+0x10], UR4 ;  /* 0x00001004083f75b2 */ /* 0x0000220008000100 */
        /* <DEDUP_REMOVED lines=25> */
[----:B-1234-:R-:W-:Y:S01]  /*0430*/  NOP ;  /* 0x0000000000007918 */ /* 0x01efe20000000000 */
.L_x_3:
[----:B0-----:R-:W-:Y:S05]  /*0440*/  BSYNC B0 ;  /* 0x0000000000007941 */ /* 0x001fea0003800000 */
.L_x_2:
[----:B------:R-:W0:Y:S01]  /*0450*/  SHFL.IDX PT, R0, R0, RZ, 0x1f ;  /* 0x00001fff00007589 */ /* 0x000e2200000e0000 */
[----:B------:R-:W-:Y:S01]  /*0460*/  ELECT P0, URZ, PT ;  /* 0x00000000003f782f */ /* 0x000fe20003800000 */
[----:B------:R-:W1:Y:S01]  /*0470*/  LDC R2, c[0x0][0x65c] ;  /* 0x00019700ff027b82 */ /* 0x000e620000000800 */
[----:B------:R-:W-:Y:S01]  /*0480*/  SHF.R.S32.HI R6, RZ, 0x1f, R5 ;  /* 0x0000001fff067819 */ /* 0x000fe20000011405 */
[----:B------:R-:W2:Y:S01]  /*0490*/  S2R R3, SR_CTAID.Y ;  /* 0x0000000000037919 */ /* 0x000ea20000002600 */
[----:B------:R-:W-:Y:S01]  /*04a0*/  UMOV UR4, 0x20 ;  /* 0x0000002000047882 */ /* 0x000fe20000000000 */
[----:B------:R-:W-:Y:S01]  /*04b0*/  ISETP.NE.AND P2, PT, R8, RZ, PT ;  /* 0x000000ff0800720c */ /* 0x000fe20003f45270 */
[----:B------:R-:W-:Y:S01]  /*04c0*/  NOP ;  /* 0x0000000000007918 */ /* 0x000fe20000000000 */
[----:B------:R-:W3:Y:S01]  /*04d0*/  S2R R4, SR_CTAID.X ;  /* 0x0000000000047919 */ /* 0x000ee20000002500 */
[----:B------:R-:W-:Y:S01]  /*04e0*/  LEA.HI R6, R6, R5, RZ, 0x2 ;  /* 0x0000000506067211 */ /* 0x000fe200078f10ff */
[----:B------:R-:W-:Y:S01]  /*04f0*/  NOP ;  /* 0x0000000000007918 */ /* 0x000fe20000000000 */
[----:B0-----:R-:W-:-:S02]  /*0500*/  ISETP.NE.OR P0, PT, R0, RZ, !P0 ;  /* 0x000000ff0000720c */ /* 0x001fc40004705670 */
[----:B-1----:R-:W-:-:S04]  /*0510*/  ISETP.NE.AND P3, PT, R2, 0x1, PT ;  /* 0x000000010200780c */ /* 0x002fc80003f65270 */
[----:B------:R-:W-:Y:S02]  /*0520*/  P2R R0, PR, RZ, 0x8 ;  /* 0x00000008ff007803 */ /* 0x000fe40000000000 */
[----:B------:R-:W-:-:S05]  /*0530*/  LOP3.LUT R0, R6, 0xfffffffc, RZ, 0xc0, !PT ;  /* 0xfffffffc06007812 */ /* 0x000fca00078ec0ff */
[----:B------:R-:W-:Y:S01]  /*0540*/  VOTEU.ALL UP0, P0 ;  /* 0x00000000003f7886 */ /* 0x000fe20000000000 */
[----:B------:R-:W-:Y:S01]  /*0550*/  IMAD.IADD R0, R5, 0x1, -R0 ;  /* 0x0000000105007824 */ /* 0x000fe200078e0a00 */
[----:B------:R-:W3:Y:S01]  /*0560*/  @P3 LDC R17, c[0x0][0x10] ;  /* 0x00000400ff113b82 */ /* 0x000ee20000000800 */
[----:B------:R-:W-:Y:S01]  /*0570*/  VOTEU.ALL UP1, P0 ;  /* 0x00000000003f7886 */ /* 0x000fe20000020000 */
[----:B--2---:R-:W-:Y:S01]  /*0580*/  @P3 IMAD.MOV.U32 R6, RZ, RZ, R3 ;  /* 0x000000ffff063224 */ /* 0x004fe200078e0003 */
[----:B------:R-:W-:Y:S01]  /*0590*/  @!UP0 UMOV UR6, 0x400 ;  /* 0x0000040000068882 */ /* 0x000fe20000000000 */
[----:B------:R-:W-:-:S04]  /*05a0*/  @!UP0 UIADD3 UR4, -UR4, 0x100000, URZ ;  /* 0x0010000004048890 */ /* 0x000fc8000fffe13f */
[----:B------:R-:W-:Y:S02]  /*05b0*/  @!UP0 USHF.L.U32 UR5, UR4, 0xb, URZ ;  /* 0x0000000b04058899 */ /* 0x000fe4000800063f */
[----:B------:R-:W-:Y:S01]  /*05c0*/  @!UP0 USHF.L.U32 UR4, UR4, 0x1, URZ ;  /* 0x0000000104048899 */ /* 0x000fe2000800063f */
[----:B------:R-:W-:Y:S02]  /*05d0*/  @P3 IMAD.MOV.U32 R7, RZ, RZ, RZ ;  /* 0x000000ffff073224 */ /* 0x000fe400078e00ff */
[----:B------:R-:W-:Y:S01]  /*05e0*/  IMAD.MOV.U32 R5, RZ, RZ, RZ ;  /* 0x000000ffff057224 */ /* 0x000fe200078e00ff */
[----:B------:R-:W0:Y:S01]  /*05f0*/  @!UP0 S2UR UR7, SR_CgaCtaId ;  /* 0x00000000000789c3 */ /* 0x000e220000008800 */
[----:B------:R-:W-:-:S07]  /*0600*/  @P3 IMAD.MOV.U32 R11, RZ, RZ, RZ ;  /* 0x000000ffff0b3224 */ /* 0x000fce00078e00ff */
[----:B------:R-:W1:Y:S01]  /*0610*/  @!P3 LDC R9, c[0x0][0xc] ;  /* 0x00000300ff09bb82 */ /* 0x000e620000000800 */
[----:B---3--:R-:W-:-:S04]  /*0620*/  @P3 IMAD.WIDE.U32 R16, R4, R17, R6 ;  /* 0x0000001104103225 */ /* 0x008fc800078e0006 */
[----:B------:R-:W-:Y:S01]  /*0630*/  @P3 IMAD.IADD R17, R17, 0x1, R11 ;  /* 0x0000000111113824 */ /* 0x000fe200078e020b */
[----:B0-----:R-:W-:Y:S01]  /*0640*/  @!UP0 ULEA UR6, UR7, UR6, 0x18 ;  /* 0x0000000607068291 */ /* 0x001fe2000f8ec03f */
[----:B------:R-:W-:Y:S01]  /*0650*/  VOTEU.ALL UP0, P0 ;  /* 0x00000000003f7886 */ /* 0x000fe20000000000 */
[----:B------:R-:W-:-:S04]  /*0660*/  ISETP.NE.AND P0, PT, R0, 0x3, PT ;  /* 0x000000030000780c */ /* 0x000fc80003f05270 */
[----:B------:R-:W-:Y:S01]  /*0670*/  ISETP.EQ.OR P0, PT, R0, RZ, !P0 ;  /* 0x000000ff0000720c */ /* 0x000fe20004702670 */
[----:B-1----:R-:W-:-:S03]  /*0680*/  @!P3 IMAD.WIDE.U32 R6, R9, R3, R4 ;  /* 0x000000030906b225 */ /* 0x002fc600078e0004 */
[C---:B------:R-:W-:Y:S01]  /*0690*/  ISETP.EQ.AND P0, PT, R8.reuse, RZ, P0 ;  /* 0x000000ff0800720c */ /* 0x040fe20000702270 */
[----:B------:R-:W-:Y:S01]  /*06a0*/  VIADD R8, R8, 0xffffffff ;  /* 0xffffffff08087836 */ /* 0x000fe20000000000 */
[----:B------:R-:W0:Y:S02]  /*06b0*/  FENCE.VIEW.ASYNC.S ;  /* 0x00000000000073c6 */ /* 0x000e240000000000 */
[----:B0-----:R0:W1:Y:S01]  /*06c0*/  @!UP0 SYNCS.EXCH.64 URZ, [UR6+0x100], UR4 ;  /* 0x00010004063f85b2 */ /* 0x0010620008000100 */
[----:B------:R-:W-:Y:S01]  /*06d0*/  @!P3 IMAD.MOV.U32 R16, RZ, RZ, R6 ;  /* 0x000000ffff10b224 */ /* 0x000fe200078e0006 */
[----:B------:R-:W-:Y:S01]  /*06e0*/  SEL R19, RZ, 0x1, !P0 ;  /* 0x00000001ff137807 */ /* 0x000fe20004000000 */
[----:B------:R-:W-:Y:S01]  /*06f0*/  @!P3 IMAD.MOV.U32 R17, RZ, RZ, R7 ;  /* 0x000000ffff11b224 */ /* 0x000fe200078e0007 */
[----:B------:R-:W-:-:S04]  /*0700*/  ISETP.GE.U32.AND P1, PT, R8, 0x2, PT ;  /* 0x000000020800780c */ /* 0x000fc80003f26070 */
[----:B------:R-:W-:Y:S01]  /*0710*/  SEL R19, R19, 0x2, P1 ;  /* 0x0000000213137807 */ /* 0x000fe20000800000 */
[----:B------:R0:W1:Y:S01]  /*0720*/  @!UP1 SYNCS.EXCH.64 URZ, [UR6+0x108], UR4 ;  /* 0x00010804063f95b2 */ /* 0x0000620008000100 */
[----:B------:R-:W-:Y:S01]  /*0730*/  NOP ;  /* 0x0000000000007918 */ /* 0x000fe20000000000 */
[----:B-1----:R-:W-:Y:S06]  /*0740*/  BAR.SYNC.DEFER_BLOCKING 0x0 ;  /* 0x0000000000007b1d */ /* 0x002fec0000010000 */
[----:B------:R-:W-:Y:S05]  /*0750*/  @!P2 BRA `(.L_x_4) ;  /* 0x00000054008ca947 */ /* 0x000fea0003800000 */
[----:B------:R-:W-:-:S13]  /*0760*/  ISETP.GT.U32.AND P0, PT, R8, 0x1, PT ;  /* 0x000000010800780c */ /* 0x000fda0003f04070 */
[----:B0-----:R-:W-:Y:S05]  /*0770*/  @P0 EXIT ;  /* 0x000000000000094d */ /* 0x001fea0003800000 */
[----:B------:R-:W-:Y:S01]  /*0780*/  ULDC.64 UR4, c[0x0][0x650] ;  /* 0x0001940000047ab9 */ /* 0x000fe20000000a00 */
[----:B------:R-:W-:Y:S01]  /*0790*/  PRMT R0, RZ, 0x7610, R0 ;  /* 0x00007610ff007816 */ /* 0x000fe20000000000 */
[----:B------:R-:W-:Y:S01]  /*07a0*/  IMAD.MOV.U32 R77, RZ, RZ, -0x1 ;  /* 0xffffffffff4d7424 */ /* 0x000fe200078e00ff */
[----:B------:R-:W-:Y:S01]  /*07b0*/  ISETP.GE.U32.AND P0, PT, R16, UR4, PT ;  /* 0x0000000410007c0c */ /* 0x000fe2000bf06070 */
[----:B------:R-:W-:Y:S02]  /*07c0*/  IMAD.MOV.U32 R75, RZ, RZ, -0x1 ;  /* 0xffffffffff4b7424 */ /* 0x000fe400078e00ff */
[----:B------:R-:W-:Y:S01]  /*07d0*/  IMAD.MOV.U32 R23, RZ, RZ, -0x1 ;  /* 0xffffffffff177424 */ /* 0x000fe200078e00ff */
[----:B------:R-:W-:-:S13]  /*07e0*/  ISETP.GE.U32.AND.EX P0, PT, R17, UR5, PT, P0 ;  /* 0x0000000511007c0c */ /* 0x000fda000bf06100 */
[----:B------:R-:W-:Y:S05]  /*07f0*/  @P0 BRA `(.L_x_5) ;  /* 0x0000000400540947 */ /* 0x000fea0003800000 */
[----:B------:R-:W0:Y:S01]  /*0800*/  LDC.64 R14, c[0x0][0x628] ;  /* 0x00018a00ff0e7b82 */ /* 0x000e220000000a00 */
[----:B------:R-:W-:Y:S02]  /*0810*/  IMAD.MOV.U32 R6, RZ, RZ, R16 ;  /* 0x000000ffff067224 */ /* 0x000fe400078e0010 */
[----:B------:R-:W-:-:S05]  /*0820*/  IMAD.MOV.U32 R7, RZ, RZ, R17 ;  /* 0x000000ffff077224 */ /* 0x000fca00078e0011 */
[----:B------:R-:W1:Y:S08]  /*0830*/  LDC R0, c[0x0][0x630] ;  /* 0x00018c00ff007b82 */ /* 0x000e700000000800 */
[----:B------:R-:W2:Y:S01]  /*0840*/  LDC.64 R20, c[0x0][0x620] ;  /* 0x00018800ff147b82 */ /* 0x000ea20000000a00 */
[----:B0-----:R-:W-:-:S04]  /*0850*/  ISETP.NE.U32.AND P0, PT, R14, RZ, PT ;  /* 0x000000ff0e00720c */ /* 0x001fc80003f05070 */
[----:B------:R-:W-:-:S13]  /*0860*/  ISETP.NE.AND.EX P0, PT, R15, RZ, PT, P0 ;  /* 0x000000ff0f00720c */ /* 0x000fda0003f05300 */
[----:B-12---:R-:W-:Y:S05]  /*0870*/  @!P0 BRA `(.L_x_6) ;  /* 0x0000000000288947 */ /* 0x006fea0003800000 */
[----:B------:R-:W0:Y:S02]  /*0880*/  LDC R11, c[0x0][0x634] ;  /* 0x00018d00ff0b7b82 */ /* 0x000e240000000800 */
[----:B0-----:R-:W-:-:S05]  /*0890*/  IADD3 R11, P0, R16, R11, RZ ;  /* 0x0000000b100b7210 */ /* 0x001fca0007f1e0ff */
[----:B------:R-:W-:-:S04]  /*08a0*/  IMAD.X R13, RZ, RZ, R17, P0 ;  /* 0x000000ffff0d7224 */ /* 0x000fc800000e0611 */
[----:B------:R-:W-:-:S04]  /*08b0*/  IMAD.WIDE.U32 R6, R13, R14, RZ ;  /* 0x0000000e0d067225 */ /* 0x000fc800078e00ff */
[----:B------:R-:W-:-:S04]  /*08c0*/  IMAD.WIDE.U32 R8, P0, R11, R15, R6 ;  /* 0x0000000f0b087225 */ /* 0x000fc80007800006 */
[----:B------:R-:W-:-:S04]  /*08d0*/  IMAD.WIDE.U32 R6, R11, R14, RZ ;  /* 0x0000000e0b067225 */ /* 0x000fc800078e00ff */
[----:B------:R-:W-:Y:S01]  /*08e0*/  IMAD.X R11, RZ, RZ, RZ, P0 ;  /* 0x000000ffff0b7224 */ /* 0x000fe200000e06ff */
[----:B------:R-:W-:Y:S01]  /*08f0*/  IADD3 RZ, P0, R7, R8, RZ ;  /* 0x0000000807ff7210 */ /* 0x000fe20007f1e0ff */
[----:B------:R-:W-:-:S04]  /*0900*/  IMAD.MOV.U32 R10, RZ, RZ, R9 ;  /* 0x000000ffff0a7224 */ /* 0x000fc800078e0009 */
[----:B------:R-:W-:-:S08]  /*0910*/  IMAD.WIDE.U32.X R6, R13, R15, R10, P0 ;  /* 0x0000000f0d067225 */ /* 0x000fd000000e040a */
.L_x_6:
[-CC-:B------:R-:W-:Y:S01]  /*0920*/  SHF.R.U64 R23, R6, R0.reuse, R7.reuse ;  /* 0x0000000006177219 */ /* 0x180fe20000001207 */
[----:B------:R-:W0:Y:S01]  /*0930*/  LDC R10, c[0x0][0x618] ;  /* 0x00018600ff0a7b82 */ /* 0x000e220000000800 */
[----:B------:R-:W-:Y:S01]  /*0940*/  SHF.R.U32.HI R5, RZ, R0, R7 ;  /* 0x00000000ff057219 */ /* 0x000fe20000011607 */
[----:B------:R-:W-:Y:S01]  /*0950*/  ULDC UR4, c[0x0][0x150] ;  /* 0x0000540000047ab9 */ /* 0x000fe20000000800 */
[----:B------:R-:W-:Y:S02]  /*0960*/  IADD3 R9, P0, RZ, -R23, RZ ;  /* 0x80000017ff097210 */ /* 0x000fe40007f1e0ff */
[----:B------:R-:W-:-:S03]  /*0970*/  I2FP.F32.U32 R0, R4 ;  /* 0x0000000400007245 */ /* 0x000fc60000201000 */
[----:B------:R-:W1:Y:S01]  /*0980*/  LDC.64 R28, c[0x0][0x640] ;  /* 0x00019000ff1c7b82 */ /* 0x000e620000000a00 */
[----:B------:R-:W-:Y:S02]  /*0990*/  IMAD.X R11, RZ, RZ, ~R5, P0 ;  /* 0x000000ffff0b7224 */ /* 0x000fe400000e0e05 */
[----:B------:R-:W-:Y:S01]  /*09a0*/  FMUL R0, R0, UR4 ;  /* 0x0000000400007c20 */ /* 0x000fe20008400000 */
[----:B------:R-:W-:Y:S01]  /*09b0*/  IMAD.WIDE.U32 R6, R9, R20, R16 ;  /* 0x0000001409067225 */ /* 0x000fe200078e0010 */
[----:B------:R-:W-:-:S03]  /*09c0*/  ULDC UR4, c[0x0][0x154] ;  /* 0x0000550000047ab9 */ /* 0x000fc60000000800 */
[----:B------:R-:W-:Y:S01]  /*09d0*/  IMAD R8, R11, R20, RZ ;  /* 0x000000140b087224 */ /* 0x000fe200078e02ff */
[----:B------:R-:W2:Y:S01]  /*09e0*/  LDC R5, c[0x0][0x144] ;  /* 0x00005100ff057b82 */ /* 0x000ea20000000800 */
[----:B------:R-:W3:Y:S02]  /*09f0*/  F2I.U32.TRUNC.NTZ R0, R0 ;  /* 0x0000000000007305 */ /* 0x000ee4000020f000 */
[----:B------:R-:W-:-:S04]  /*0a00*/  IMAD R9, R9, R21, R8 ;  /* 0x0000001509097224 */ /* 0x000fc800078e0208 */
[----:B------:R-:W-:Y:S01]  /*0a10*/  IMAD.IADD R7, R7, 0x1, R9 ;  /* 0x0000000107077824 */ /* 0x000fe200078e0209 */
[----:B------:R-:W4:Y:S01]  /*0a20*/  LDC R12, c[0x0][0x608] ;  /* 0x00018200ff0c7b82 */ /* 0x000f220000000800 */
[----:B------:R-:W-:-:S03]  /*0a30*/  IMAD.MOV.U32 R9, RZ, RZ, -0x1 ;  /* 0xffffffffff097424 */ /* 0x000fc600078e00ff */
[-CC-:B0-----:R-:W-:Y:S02]  /*0a40*/  SHF.R.U64 R20, R6, R10.reuse, R7.reuse ;  /* 0x0000000a06147219 */ /* 0x181fe40000001207 */
[----:B------:R-:W-:Y:S02]  /*0a50*/  I2FP.F32.U32 R6, R3 ;  /* 0x0000000300067245 */ /* 0x000fe40000201000 */
[----:B------:R-:W0:Y:S01]  /*0a60*/  LDC R26, c[0x0][0x658] ;  /* 0x00019600ff1a7b82 */ /* 0x000e220000000800 */
[----:B-1----:R-:W-:Y:S01]  /*0a70*/  ISETP.NE.U32.AND P0, PT, R28, RZ, PT ;  /* 0x000000ff1c00720c */ /* 0x002fe20003f05070 */
[----:B---3--:R-:W-:Y:S01]  /*0a80*/  IMAD.MOV R8, RZ, RZ, -R0 ;  /* 0x000000ffff087224 */ /* 0x008fe200078e0a00 */
[----:B------:R-:W-:Y:S01]  /*0a90*/  SHF.R.U32.HI R7, RZ, R10, R7 ;  /* 0x0000000aff077219 */ /* 0x000fe20000011607 */
[----:B------:R-:W-:Y:S01]  /*0aa0*/  FMUL R6, R6, UR4 ;  /* 0x0000000406067c20 */ /* 0x000fe20008400000 */
[----:B------:R-:W-:-:S03]  /*0ab0*/  ISETP.NE.AND.EX P0, PT, R29, RZ, PT, P0 ;  /* 0x000000ff1d00720c */ /* 0x000fc60003f05300 */
[----:B------:R-:W1:Y:S01]  /*0ac0*/  LDC R14, c[0x0][0x148] ;  /* 0x00005200ff0e7b82 */ /* 0x000e620000000800 */
[----:B--2---:R-:W-:-:S07]  /*0ad0*/  IMAD R0, R5, R8, R4 ;  /* 0x0000000805007224 */ /* 0x004fce00078e0204 */
[----:B------:R-:W2:Y:S01]  /*0ae0*/  LDC R24, c[0x0][0x600] ;  /* 0x00018000ff187b82 */ /* 0x000ea20000000800 */
[-CC-:B----4-:R-:W-:Y:S02]  /*0af0*/  SHF.R.U64 R30, R20, R12.reuse, R7.reuse ;  /* 0x0000000c141e7219 */ /* 0x190fe40000001207 */
[----:B------:R-:W-:Y:S01]  /*0b00*/  SHF.R.U32.HI R5, RZ, R12, R7 ;  /* 0x0000000cff057219 */ /* 0x000fe20000011607 */
[----:B------:R-:W-:Y:S01]  /*0b10*/  IMAD.MOV.U32 R7, RZ, RZ, 0x1 ;  /* 0x00000001ff077424 */ /* 0x000fe200078e00ff */
[----:B------:R3:W4:Y:S03]  /*0b20*/  F2I.U32.TRUNC.NTZ R12, R6 ;  /* 0x00000006000c7305 */ /* 0x000726000020f000 */
[----:B------:R-:W1:Y:S01]  /*0b30*/  LDC R15, c[0x0][0x648] ;  /* 0x00019200ff0f7b82 */ /* 0x000e620000000800 */
[-C--:B0-----:R-:W-:Y:S02]  /*0b40*/  SHF.L.U32 R4, R9, R26.reuse, RZ ;  /* 0x0000001a09047219 */ /* 0x081fe400000006ff */
[----:B------:R-:W-:-:S02]  /*0b50*/  SHF.R.U64 R32, R30, R26, R5 ;  /* 0x0000001a1e207219 */ /* 0x000fc40000001205 */
[----:B------:R-:W-:Y:S02]  /*0b60*/  LOP3.LUT R11, RZ, R4, RZ, 0x33, !PT ;  /* 0x00000004ff0b7212 */ /* 0x000fe400078e33ff */
[-C--:B------:R-:W-:Y:S01]  /*0b70*/  SHF.R.U32.HI R5, RZ, R26.reuse, R5 ;  /* 0x0000001aff057219 */ /* 0x080fe20000011605 */
[----:B------:R-:W0:Y:S01]  /*0b80*/  LDC R21, c[0x0][0x638] ;  /* 0x00018e00ff157b82 */ /* 0x000e220000000800 */
[----:B------:R-:W-:Y:S01]  /*0b90*/  SHF.L.U32 R10, R7, R26, RZ ;  /* 0x0000001a070a7219 */ /* 0x000fe200000006ff */
[----:B------:R-:W-:-:S06]  /*0ba0*/  IMAD.MOV.U32 R4, RZ, RZ, R32 ;  /* 0x000000ffff047224 */ /* 0x000fcc00078e0020 */
[----:B------:R-:W0:Y:S01]  /*0bb0*/  LDC R77, c[0x0][0x610] ;  /* 0x00018400ff4d7b82 */ /* 0x000e220000000800 */
[----:B---34-:R-:W-:Y:S05]  /*0bc0*/  @!P0 BRA `(.L_x_7) ;  /* 0x0000000000288947 */ /* 0x018fea0003800000 */
[----:B------:R-:W3:Y:S02]  /*0bd0*/  LDC R9, c[0x0][0x64c] ;  /* 0x00019300ff097b82 */ /* 0x000ee40000000800 */
[----:B---3--:R-:W-:-:S05]  /*0be0*/  IADD3 R9, P0, R32, R9, RZ ;  /* 0x0000000920097210 */ /* 0x008fca0007f1e0ff */
        /* <DEDUP_REMOVED lines=8> */
.L_x_7:
[----:B-1----:R-:W-:Y:S01]  /*0c70*/  SHF.R.U64 R4, R4, R15, R5 ;  /* 0x0000000f04047219 */ /* 0x002fe20000001205 */
[----:B--2---:R-:W-:Y:S01]  /*0c80*/  VIADD R5, R24, 0xffffffff ;  /* 0xffffffff18057836 */ /* 0x004fe20000000000 */
[----:B------:R-:W-:Y:S01]  /*0c90*/  LOP3.LUT R11, R30, R11, RZ, 0xc0, !PT ;  /* 0x0000000b1e0b7212 */ /* 0x000fe200078ec0ff */
[----:B------:R-:W-:Y:S02]  /*0ca0*/  IMAD.MOV R12, RZ, RZ, -R12 ;  /* 0x000000ffff0c7224 */ /* 0x000fe400078e0a0c */
[----:B------:R-:W-:Y:S02]  /*0cb0*/  IMAD.MOV R6, RZ, RZ, -R4 ;  /* 0x000000ffff067224 */ /* 0x000fe400078e0a04 */
[----:B------:R-:W-:Y:S01]  /*0cc0*/  IMAD R11, R10, R4, R11 ;  /* 0x000000040a0b7224 */ /* 0x000fe200078e020b */
[----:B------:R-:W-:Y:S01]  /*0cd0*/  LOP3.LUT R4, R20, R5, RZ, 0xc0, !PT ;  /* 0x0000000514047212 */ /* 0x000fe200078ec0ff */
[----:B------:R-:W-:Y:S02]  /*0ce0*/  @P3 IMAD R0, R14, R12, R3 ;  /* 0x0000000c0e003224 */ /* 0x000fe400078e0203 */
[----:B0-----:R-:W-:-:S02]  /*0cf0*/  IMAD R3, R6, R21, R32 ;  /* 0x0000001506037224 */ /* 0x001fc400078e0220 */
[----:B------:R-:W-:Y:S02]  /*0d00*/  IMAD R77, R11, R77, R0 ;  /* 0x0000004d0b4d7224 */ /* 0x000fe400078e0200 */
[----:B------:R-:W-:Y:S02]  /*0d10*/  IMAD R4, R3, R24, R4 ;  /* 0x0000001803047224 */ /* 0x000fe400078e0204 */
[----:B------:R-:W-:-:S03]  /*0d20*/  IMAD.MOV.U32 R0, RZ, RZ, 0x1 ;  /* 0x00000001ff007424 */ /* 0x000fc600078e00ff */
[----:B------:R-:W-:Y:S02]  /*0d30*/  SEL R75, R4, R77, !P3 ;  /* 0x0000004d044b7207 */ /* 0x000fe40005800000 */
[----:B------:R-:W-:-:S07]  /*0d40*/  SEL R77, R77, R4, !P3 ;  /* 0x000000044d4d7207 */ /* 0x000fce0005800000 */
.L_x_5:
[----:B------:R-:W-:-:S08]  /*0d50*/  NOP ;  /* 0x0000000000007918 */ /* 0x000fd00000000000 */
[----:B------:R-:W0:Y:S02]  /*0d60*/  USETMAXREG.TRY_ALLOC.CTAPOOL UP0, 0xe8 ;  /* 0x000000e8000079c8 */ /* 0x000e240008000600 */
[----:B0-----:R-:W-:-:S13]  /*0d70*/  PLOP3.LUT P0, PT, PT, PT, UP0, 0x80, 0x0 ;  /* 0x000000000000781c */ /* 0x001fda0003f0f008 */
[----:B------:R-:W-:Y:S05]  /*0d80*/  @!P0 BRA `(.L_x_5) ;  /* 0xfffffffc00f08947 */ /* 0x000fea000383ffff */
[----:B------:R-:W-:Y:S01]  /*0d90*/  ULDC.64 UR4, c[0x0][0x598] ;  /* 0x0001660000047ab9 */ /* 0x000fe20000000a00 */
[----:B------:R-:W-:Y:S01]  /*0da0*/  ULDC.64 UR36, c[0x0][0x208] ;  /* 0x0000820000247ab9 */ /* 0x000fe20000000a00 */
[----:B------:R-:W-:-:S04]  /*0db0*/  ISETP.NE.U32.AND P0, PT, RZ, UR4, PT ;  /* 0x00000004ff007c0c */ /* 0x000fc8000bf05070 */
[----:B------:R-:W-:-:S13]  /*0dc0*/  ISETP.NE.AND.EX P0, PT, RZ, UR5, PT, P0 ;  /* 0x00000005ff007c0c */ /* 0x000fda000bf05300 */
[----:B------:R-:W-:Y:S05]  /*0dd0*/  @!P0 BRA `(.L_x_8) ;  /* 0x00000000001c8947 */ /* 0x000fea0003800000 */
[----:B------:R-:W0:Y:S02]  /*0de0*/  LDC.64 R4, c[0x0][0x598] ;  /* 0x00016600ff047b82 */ /* 0x000e240000000a00 */
[----:B0-----:R-:W2:Y:S02]  /*0df0*/  LDG.E.64 R4, desc[UR36][R4.64] ;  /* 0x0000002404047981 */ /* 0x001ea4000c1e1b00 */
[----:B--2---:R-:W-:-:S04]  /*0e00*/  ISETP.NE.U32.AND P0, PT, R4, RZ, PT ;  /* 0x000000ff0400720c */ /* 0x004fc80003f05070 */
[----:B------:R-:W-:-:S13]  /*0e10*/  ISETP.NE.AND.EX P0, PT, R5, RZ, PT, P0 ;  /* 0x000000ff0500720c */ /* 0x000fda0003f05300 */
[----:B------:R-:W-:Y:S05]  /*0e20*/  @!P0 BRA `(.L_x_8) ;  /* 0x0000000000088947 */ /* 0x000fea0003800000 */
[----:B------:R0:W5:Y:S01]  /*0e30*/  LD.E R72, desc[UR36][R4.64] ;  /* 0x0000002404487980 */ /* 0x000162000c101900 */
[----:B------:R-:W-:Y:S05]  /*0e40*/  BRA `(.L_x_9) ;  /* 0x0000000000247947 */ /* 0x000fea0003800000 */
.L_x_8:
[----:B------:R-:W-:Y:S02]  /*0e50*/  ULDC.64 UR4, c[0x0][0x588] ;  /* 0x0001620000047ab9 */ /* 0x000fe40000000a00 */
[----:B------:R-:W-:-:S04]  /*0e60*/  ISETP.NE.U32.AND P0, PT, RZ, UR4, PT ;  /* 0x00000004ff007c0c */ /* 0x000fc8000bf05070 */
[----:B------:R-:W-:-:S13]  /*0e70*/  ISETP.NE.AND.EX P0, PT, RZ, UR5, PT, P0 ;  /* 0x00000005ff007c0c */ /* 0x000fda000bf05300 */
[----:B------:R-:W-:Y:S05]  /*0e80*/  @!P0 BRA `(.L_x_10) ;  /* 0x00000000000c8947 */ /* 0x000fea0003800000 */
[----:B------:R-:W0:Y:S02]  /*0e90*/  LDC.64 R72, c[0x0][0x588] ;  /* 0x00016200ff487b82 */ /* 0x000e240000000a00 */
[----:B0-----:R1:W5:Y:S01]  /*0ea0*/  LDG.E R72, desc[UR36][R72.64] ;  /* 0x0000002448487981 */ /* 0x001362000c1e1900 */
[----:B------:R-:W-:Y:S05]  /*0eb0*/  BRA `(.L_x_9) ;  /* 0x0000000000087947 */ /* 0x000fea0003800000 */
.L_x_10:
[----:B------:R-:W-:Y:S02]  /*0ec0*/  ULDC UR4, c[0x0][0x580] ;  /* 0x0001600000047ab9 */ /* 0x000fe40000000800 */
[----:B------:R-:W-:-:S07]  /*0ed0*/  IMAD.U32 R72, RZ, RZ, UR4 ;  /* 0x00000004ff487e24 */ /* 0x000fce000f8e00ff */
.L_x_9:
[----:B------:R-:W-:Y:S02]  /*0ee0*/  ULDC.64 UR4, c[0x0][0x5a0] ;  /* 0x0001680000047ab9 */ /* 0x000fe40000000a00 */
[----:B------:R-:W-:-:S04]  /*0ef0*/  ISETP.NE.U32.AND P0, PT, RZ, UR4, PT ;  /* 0x00000004ff007c0c */ /* 0x000fc8000bf05070 */
[----:B------:R-:W-:-:S13]  /*0f00*/  ISETP.NE.AND.EX P0, PT, RZ, UR5, PT, P0 ;  /* 0x00000005ff007c0c */ /* 0x000fda000bf05300 */
[----:B------:R-:W-:Y:S05]  /*0f10*/  @!P0 BRA `(.L_x_11) ;  /* 0x00000000001c8947 */ /* 0x000fea0003800000 */
[----:B0-----:R-:W0:Y:S02]  /*0f20*/  LDC.64 R4, c[0x0][0x5a0] ;  /* 0x00016800ff047b82 */ /* 0x001e240000000a00 */
[----:B0-----:R-:W2:Y:S02]  /*0f30*/  LDG.E.64 R4, desc[UR36][R4.64] ;  /* 0x0000002404047981 */ /* 0x001ea4000c1e1b00 */
[----:B--2---:R-:W-:-:S04]  /*0f40*/  ISETP.NE.U32.AND P0, PT, R4, RZ, PT ;  /* 0x000000ff0400720c */ /* 0x004fc80003f05070 */
[----:B------:R-:W-:-:S13]  /*0f50*/  ISETP.NE.AND.EX P0, PT, R5, RZ, PT, P0 ;  /* 0x000000ff0500720c */ /* 0x000fda0003f05300 */
[----:B------:R-:W-:Y:S05]  /*0f60*/  @!P0 BRA `(.L_x_11) ;  /* 0x0000000000088947 */ /* 0x000fea0003800000 */
[----:B-1----:R0:W5:Y:S01]  /*0f70*/  LD.E R73, desc[UR36][R4.64] ;  /* 0x0000002404497980 */ /* 0x002162000c101900 */
[----:B------:R-:W-:Y:S05]  /*0f80*/  BRA `(.L_x_12) ;  /* 0x0000000000247947 */ /* 0x000fea0003800000 */
.L_x_11:
[----:B------:R-:W-:Y:S02]  /*0f90*/  ULDC.64 UR4, c[0x0][0x590] ;  /* 0x0001640000047ab9 */ /* 0x000fe40000000a00 */
[----:B------:R-:W-:-:S04]  /*0fa0*/  ISETP.NE.U32.AND P0, PT, RZ, UR4, PT ;  /* 0x00000004ff007c0c */ /* 0x000fc8000bf05070 */
[----:B------:R-:W-:-:S13]  /*0fb0*/  ISETP.NE.AND.EX P0, PT, RZ, UR5, PT, P0 ;  /* 0x00000005ff007c0c */ /* 0x000fda000bf05300 */
[----:B------:R-:W-:Y:S05]  /*0fc0*/  @!P0 BRA `(.L_x_13) ;  /* 0x00000000000c8947 */ /* 0x000fea0003800000 */
[----:B0-----:R-:W1:Y:S02]  /*0fd0*/  LDC.64 R4, c[0x0][0x590] ;  /* 0x00016400ff047b82 */ /* 0x001e640000000a00 */
[----:B-1----:R1:W5:Y:S01]  /*0fe0*/  LDG.E R73, desc[UR36][R4.64] ;  /* 0x0000002404497981 */ /* 0x002362000c1e1900 */
[----:B------:R-:W-:Y:S05]  /*0ff0*/  BRA `(.L_x_12) ;  /* 0x0000000000087947 */ /* 0x000fea0003800000 */
.L_x_13:
[----:B------:R-:W-:Y:S02]  /*1000*/  ULDC UR4, c[0x0][0x584] ;  /* 0x0001610000047ab9 */ /* 0x000fe40000000800 */
[----:B-1----:R-:W-:-:S07]  /*1010*/  IMAD.U32 R73, RZ, RZ, UR4 ;  /* 0x00000004ff497e24 */ /* 0x002fce000f8e00ff */
.L_x_12:
[----:B------:R-:W-:-:S13]  /*1020*/  LOP3.LUT P0, RZ, R0, 0xff, RZ, 0xc0, !PT ;  /* 0x000000ff00ff7812 */ /* 0x000fda000780c0ff */
[----:B------:R-:W-:Y:S05]  /*1030*/  @!P0 EXIT ;  /* 0x000000000000894d */ /* 0x000fea0003800000 */
[----:B------:R-:W-:Y:S01]  /*1040*/  ULDC UR4, c[0x0][0x28c] ;  /* 0x0000a30000047ab9 */ /* 0x000fe20000000800 */
[----:B------:R-:W-:Y:S01]  /*1050*/  LOP3.LUT R90, R19, 0x1, RZ, 0xfc, !PT ;  /* 0x00000001135a7812 */ /* 0x000fe200078efcff */
[----:B------:R-:W-:Y:S01]  /*1060*/  UIADD3 UR4, UR4, 0x1f, URZ ;  /* 0x0000001f04047890 */ /* 0x000fe2000fffe03f */
[----:B------:R-:W-:Y:S01]  /*1070*/  UMOV UR38, URZ ;  /* 0x0000003f00267c82 */ /* 0x000fe20008000000 */
[----:B------:R-:W-:Y:S02]  /*1080*/  UMOV UR39, URZ ;  /* 0x0000003f00277c82 */ /* 0x000fe40008000000 */
[----:B------:R-:W-:-:S04]  /*1090*/  USHF.R.S32.HI UR5, URZ, 0x1f, UR4 ;  /* 0x0000001f3f057899 */ /* 0x000fc80008011404 */
[----:B------:R-:W-:-:S04]  /*10a0*/  ULEA.HI UR5, UR5, UR4, URZ, 0x5 ;  /* 0x0000000405057291 */ /* 0x000fc8000f8f283f */
[----:B------:R-:W-:-:S12]  /*10b0*/  USHF.R.S32.HI UR40, URZ, 0x5, UR5 ;  /* 0x000000053f287899 */ /* 0x000fd80008011405 */
.L_x_125:
[----:B------:R-:W-:Y:S01]  /*10c0*/  LOP3.LUT R0, R18, 0x80, RZ, 0xc0, !PT ;  /* 0x0000008012007812 */ /* 0x000fe200078ec0ff */
[----:B--2---:R-:W2:Y:S01]  /*10d0*/  S2UR UR6, SR_CgaCtaId ;  /* 0x00000000000679c3 */ /* 0x004ea20000008800 */
[----:B------:R-:W-:Y:S02]  /*10e0*/  UMOV UR41, 0x400 ;  /* 0x0000040000297882 */ /* 0x000fe40000000000 */
[----:B------:R-:W-:-:S06]  /*10f0*/  SHF.R.U32.HI R0, RZ, 0x7, R0 ;  /* 0x00000007ff007819 */ /* 0x000fcc0000011600 */
[----:B---3--:R-:W3:Y:S01]  /*1100*/  SHFL.IDX PT, R0, R0, RZ, 0x1f ;  /* 0x00001fff00007589 */ /* 0x008ee200000e0000 */
[----:B--2---:R-:W-:Y:S01]  /*1110*/  ULEA UR41, UR6, UR41, 0x18 ;  /* 0x0000002906297291 */ /* 0x004fe2000f8ec03f */
[----:B---3--:R-:W-:-:S13]  /*1120*/  R2UR UR4, R0 ;  /* 0x00000000000472ca */ /* 0x008fda00000e0000 */
[----:B------:R-:W-:-:S04]  /*1130*/  ULEA.HI UR5, UR4, UR4, URZ, 0x1 ;  /* 0x0000000404057291 */ /* 0x000fc8000f8f083f */
[----:B------:R-:W-:-:S04]  /*1140*/  ULOP3.LUT UR5, UR5, 0xffffe, URZ, 0xc0, !UPT ;  /* 0x000ffffe05057892 */ /* 0x000fc8000f8ec03f */
[----:B------:R-:W-:-:S03]  /*1150*/  UIADD3 UR5, UR4, -UR5, URZ ;  /* 0x8000000504057290 */ /* 0x000fc6000fffe03f */
[----:B------:R-:W-:Y:S01]  /*1160*/  ULDC UR4, c[0x0][0x28c] ;  /* 0x0000a30000047ab9 */ /* 0x000fe20000000800 */
[----:B------:R-:W-:Y:S01]  /*1170*/  ULEA UR5, UR5, UR41, 0xc ;  /* 0x0000002905057291 */ /* 0x000fe2000f8e603f */
[----:B------:R-:W-:-:S03]  /*1180*/  ISETP.LT.AND P0, PT, RZ, UR4, PT ;  /* 0x00000004ff007c0c */ /* 0x000fc6000bf01270 */
[----:B------:R-:W-:-:S04]  /*1190*/  UIADD3 UR5, UR5, 0x200, URZ ;  /* 0x0000020005057890 */ /* 0x000fc8000fffe03f */
[----:B------:R-:W-:-:S04]  /*11a0*/  USHF.R.U32.HI UR5, URZ, 0x4, UR5 ;  /* 0x000000043f057899 */ /* 0x000fc80008011605 */
[----:B------:R-:W-:-:S04]  /*11b0*/  ULOP3.LUT UR5, UR5, 0x3fff, URZ, 0xc0, !UPT ;  /* 0x00003fff05057892 */ /* 0x000fc8000f8ec03f */
[----:B------:R-:W-:Y:S01]  /*11c0*/  ULOP3.LUT UR42, UR5, 0x10000, URZ, 0xfc, !UPT ;  /* 0x00010000052a7892 */ /* 0x000fe2000f8efc3f */
[----:B----45:R-:W-:Y:S11]  /*11d0*/  @P0 BRA `(.L_x_14) ;  /* 0x0000000000400947 */ /* 0x030ff60003800000 */
[----:B------:R-:W-:Y:S01]  /*11e0*/  MOV R0, 0x0 ;  /* 0x0000000000007802 */ /* 0x000fe20000000f00 */
[----:B------:R-:W-:Y:S01]  /*11f0*/  ULDC.64 UR4, c[0x4][0x68] ;  /* 0x01001a0000047ab9 */ /* 0x000fe20000000a00 */
[----:B------:R-:W-:Y:S01]  /*1200*/  ULDC.64 UR6, c[0x4][0x8] ;  /* 0x0100020000067ab9 */ /* 0x000fe20000000a00 */
[----:B01----:R-:W-:Y:S01]  /*1210*/  IMAD.U32 R4, RZ, RZ, UR4 ;  /* 0x00000004ff047e24 */ /* 0x003fe2000f8e00ff */
[----:B------:R0:W1:Y:S01]  /*1220*/  LDC.64 R14, c[0x4][R0] ;  /* 0x01000000000e7b82 */ /* 0x0000620000000a00 */
[----:B------:R-:W-:Y:S01]  /*1230*/  IMAD.U32 R5, RZ, RZ, UR5 ;  /* 0x00000005ff057e24 */ /* 0x000fe2000f8e00ff */
[----:B------:R-:W-:Y:S01]  /*1240*/  ULDC.64 UR4, c[0x4][0x70] ;  /* 0x01001c0000047ab9 */ /* 0x000fe20000000a00 */
[----:B------:R-:W-:Y:S02]  /*1250*/  IMAD.U32 R10, RZ, RZ, UR6 ;  /* 0x00000006ff0a7e24 */ /* 0x000fe4000f8e00ff */
[----:B------:R-:W-:Y:S02]  /*1260*/  IMAD.U32 R6, RZ, RZ, UR4 ;  /* 0x00000004ff067e24 */ /* 0x000fe4000f8e00ff */
[----:B------:R-:W-:-:S02]  /*1270*/  IMAD.U32 R7, RZ, RZ, UR5 ;  /* 0x00000005ff077e24 */ /* 0x000fc4000f8e00ff */
[----:B------:R-:W-:Y:S02]  /*1280*/  IMAD.U32 R11, RZ, RZ, UR7 ;  /* 0x00000007ff0b7e24 */ /* 0x000fe4000f8e00ff */
[----:B------:R-:W-:Y:S02]  /*1290*/  IMAD.MOV.U32 R8, RZ, RZ, 0x1e1 ;  /* 0x000001e1ff087424 */ /* 0x000fe400078e00ff */
[----:B------:R-:W-:Y:S02]  /*12a0*/  IMAD.MOV.U32 R12, RZ, RZ, 0x1 ;  /* 0x00000001ff0c7424 */ /* 0x000fe400078e00ff */
[----:B0-----:R-:W-:-:S07]  /*12b0*/  IMAD.MOV.U32 R13, RZ, RZ, RZ ;  /* 0x000000ffff0d7224 */ /* 0x001fce00078e00ff */
[----:B------:R-:W-:-:S07]  /*12c0*/  LEPC R20, `(.L_x_14) ;  /* 0x000000001014794e */ /* 0x000fce0000000000 */
[----:B-1---5:R-:W-:Y:S05]  /*12d0*/  CALL.ABS.NOINC R14 ;  /* 0x000000000e007343 */ /* 0x022fea0003c00000 */
.L_x_14:
[----:B------:R-:W-:-:S13]  /*12e0*/  ISETP.NE.AND P0, PT, R90, 0x3, PT ;  /* 0x000000035a00780c */ /* 0x000fda0003f05270 */
[----:B------:R-:W-:Y:S05]  /*12f0*/  @!P0 BRA `(.L_x_15) ;  /* 0x0000000000048947 */ /* 0x000fea0003800000 */
[----:B------:R-:W-:Y:S01]  /*1300*/  BPT.TRAP 0x1 ;  /* 0x000000040000795c */ /* 0x000fe20000300000 */
.L_x_15:
[----:B------:R-:W-:Y:S02]  /*1310*/  IMAD.U32 R3, RZ, RZ, UR39 ;  /* 0x00000027ff037e24 */ /* 0x000fe4000f8e00ff */
[----:B------:R-:W-:-:S03]  /*1320*/  IMAD.U32 R0, RZ, RZ, UR38 ;  /* 0x00000026ff007e24 */ /* 0x000fc6000f8e00ff */
[----:B------:R-:W-:Y:S02]  /*1330*/  LEA R3, R3, UR41, 0x3 ;  /* 0x0000002903037c11 */ /* 0x000fe4000f8e18ff */
[----:B------:R-:W-:-:S04]  /*1340*/  SHF.L.U32 R0, R0, 0x1f, RZ ;  /* 0x0000001f00007819 */ /* 0x000fc800000006ff */
[----:B------:R2:W3:Y:S01]  /*1350*/  SYNCS.PHASECHK.TRANS64.TRYWAIT P1, [R3+URZ], R0 ;  /* 0x00000000030075a7 */ /* 0x0004e2000802017f */
[----:B------:R-:W-:Y:S05]  /*1360*/  @!P0 BRA `(.L_x_16) ;  /* 0x0000000000048947 */ /* 0x000fea0003800000 */
[----:B------:R-:W-:Y:S01]  /*1370*/  BPT.TRAP 0x1 ;  /* 0x000000040000795c */ /* 0x000fe20000300000 */
.L_x_16:
[----:B---3--:R-:W-:Y:S05]  /*1380*/  @P1 BRA `(.L_x_17) ;  /* 0x0000000000081947 */ /* 0x008fea0003800000 */
[----:B------:R-:W3:Y:S02]  /*1390*/  SYNCS.PHASECHK.TRANS64.TRYWAIT P1, [R3+URZ], R0 ;  /* 0x00000000030075a7 */ /* 0x000ee4000802017f */
[----:B---3--:R-:W-:Y:S05]  /*13a0*/  @!P1 BRA `(.L_x_18) ;  /* 0x0000006400909947 */ /* 0x008fea0003800000 */
.L_x_17:
[----:B------:R-:W-:-:S04]  /*13b0*/  UISETP.LT.AND UP0, UPT, UR40, 0x1, UPT ;  /* 0x000000012800788c */ /* 0x000fc8000bf01270 */
[----:B------:R-:W-:-:S06]  /*13c0*/  USEL UR4, UR40, 0x1, UP0 ;  /* 0x0000000128047887 */ /* 0x000fcc0008000000 */
[----:B--23--:R-:W-:Y:S01]  /*13d0*/  IMAD.U32 R0, RZ, RZ, UR4 ;  /* 0x00000004ff007e24 */ /* 0x00cfe2000f8e00ff */
[----:B------:R-:W-:Y:S05]  /*13e0*/  WARPSYNC.ALL ;  /* 0x0000000000007948 */ /* 0x000fea0003800000 */
[----:B------:R-:W-:-:S04]  /*13f0*/  IADD3 R0, -R0, UR40, RZ ;  /* 0x0000002800007c10 */ /* 0x000fc8000fffe1ff */
[----:B------:R-:W-:Y:S01]  /*1400*/  ISETP.GE.AND P1, PT, R0, 0x1, PT ;  /* 0x000000010000780c */ /* 0x000fe20003f26270 */
[----:B------:R-:W-:Y:S01]  /*1410*/  UIADD3 UR4, UR41, 0x2d200, URZ ;  /* 0x0002d20029047890 */ /* 0x000fe2000fffe03f */
[----:B------:R-:W-:Y:S01]  /*1420*/  WARPGROUP.ARRIVE ;  /* 0x00000000000079c5 */ /* 0x000fe20000000000 */
[----:B------:R-:W-:Y:S02]  /*1430*/  UIMAD UR5, UR39, 0x300, UR42 ;  /* 0x00000300270578a4 */ /* 0x000fe4000f8e022a */
[----:B------:R-:W-:Y:S01]  /*1440*/  USHF.R.U32.HI UR4, URZ, 0x4, UR4 ;  /* 0x000000043f047899 */ /* 0x000fe20008011604 */
[----:B------:R-:W-:Y:S01]  /*1450*/  UMOV UR9, 0x80000020 ;  /* 0x8000002000097882 */ /* 0x000fe20000000000 */
[----:B------:R-:W-:Y:S02]  /*1460*/  UMOV UR11, 0x80000020 ;  /* 0x80000020000b7882 */ /* 0x000fe40000000000 */
[----:B------:R-:W-:Y:S01]  /*1470*/  ULOP3.LUT UR4, UR4, 0x3fff, URZ, 0xc0, !UPT ;  /* 0x00003fff04047892 */ /* 0x000fe2000f8ec03f */
[----:B------:R-:W-:Y:S01]  /*1480*/  UMOV UR8, UR5 ;  /* 0x0000000500087c82 */ /* 0x000fe20008000000 */
[----:B------:R-:W-:-:S02]  /*1490*/  UMOV UR13, UR9 ;  /* 0x00000009000d7c82 */ /* 0x000fc40008000000 */
[----:B------:R-:W-:Y:S01]  /*14a0*/  ULOP3.LUT UR4, UR4, 0x10000, URZ, 0xfc, !UPT ;  /* 0x0001000004047892 */ /* 0x000fe2000f8efc3f */
[----:B------:R-:W-:Y:S01]  /*14b0*/  UMOV UR12, UR8 ;  /* 0x00000008000c7c82 */ /* 0x000fe20008000000 */
[----:B------:R-:W-:Y:S02]  /*14c0*/  UMOV UR15, 0x80000020 ;  /* 0x80000020000f7882 */ /* 0x000fe40000000000 */
[----:B------:R-:W-:Y:S01]  /*14d0*/  UIMAD UR10, UR39, 0xc0, UR4 ;  /* 0x000000c0270a78a4 */ /* 0x000fe2000f8e0204 */
[----:B------:R-:W-:Y:S01]  /*14e0*/  UMOV UR16, UR8 ;  /* 0x0000000800107c82 */ /* 0x000fe20008000000 */
[----:B------:R-:W-:Y:S02]  /*14f0*/  UMOV UR17, UR9 ;  /* 0x0000000900117c82 */ /* 0x000fe40008000000 */
[----:B------:R-:W-:Y:S02]  /*1500*/  UIADD3 UR14, UR10, 0x40, URZ ;  /* 0x000000400a0e7890 */ /* 0x000fe4000fffe03f */
[----:B------:R-:W-:Y:S01]  /*1510*/  UIADD3 UR18, UR10, 0x80, URZ ;  /* 0x000000800a127890 */ /* 0x000fe2000fffe03f */
[----:B------:R-:W-:-:S02]  /*1520*/  UMOV UR19, 0x80000020 ;  /* 0x8000002000137882 */ /* 0x000fc40000000000 */
[----:B------:R-:W-:Y:S01]  /*1530*/  HGMMA.64x16x16.F32.BF16 R64, gdesc[UR8], RZ, !UPT, gsb0 ;  /* 0x00200000084079f0 */ /* 0x000fe2000c0018ff */
[----:B------:R-:W-:Y:S02]  /*1540*/  UIADD3 UR6, UR5, 0x200, URZ ;  /* 0x0000020005067890 */ /* 0x000fe4000fffe03f */
[----:B------:R-:W-:Y:S01]  /*1550*/  UIADD3 UR8, UR5, 0x2, URZ ;  /* 0x0000000205087890 */ /* 0x000fe2000fffe03f */
[----:B------:R-:W-:Y:S01]  /*1560*/  UMOV UR9, 0x80000020 ;  /* 0x8000002000097882 */ /* 0x000fe20000000000 */
[----:B------:R-:W-:Y:S01]  /*1570*/  UIADD3 UR5, UR5, 0x202, URZ ;  /* 0x0000020205057890 */ /* 0x000fe2000fffe03f */
[----:B------:R-:W-:Y:S02]  /*1580*/  WARPGROUP.DEPBAR.LE gsb0, 0x0 ;  /* 0x00008000000079c5 */ /* 0x000fe40000010000 */
[----:B------:R-:W-:-:S06]  /*1590*/  WARPGROUP.ARRIVE ;  /* 0x00000000000079c5 */ /* 0x000fcc0000000000 */
[----:B------:R-:W-:Y:S03]  /*15a0*/  HGMMA.64x16x16.F32.BF16 R48, gdesc[UR12], RZ, !UPT, gsb0 ;  /* 0x002000000c3079f0 */ /* 0x000fe6000c0018ff */
[----:B------:R-:W-:Y:S02]  /*15b0*/  WARPGROUP.DEPBAR.LE gsb0, 0x0 ;  /* 0x00008000000079c5 */ /* 0x000fe40000010000 */
[----:B------:R-:W-:-:S06]  /*15c0*/  WARPGROUP.ARRIVE ;  /* 0x00000000000079c5 */ /* 0x000fcc0000000000 */
[----:B------:R-:W-:Y:S01]  /*15d0*/  HGMMA.64x16x16.F32.BF16 R32, gdesc[UR16], RZ, !UPT, gsb0 ;  /* 0x00200000102079f0 */ /* 0x000fe2000c0018ff */
[----:B------:R-:W-:Y:S01]  /*15e0*/  UMOV UR16, UR6 ;  /* 0x0000000600107c82 */ /* 0x000fe20008000000 */
[----:B------:R-:W-:Y:S01]  /*15f0*/  UMOV UR17, 0x80000020 ;  /* 0x8000002000117882 */ /* 0x000fe20000000000 */
[----:B------:R-:W-:Y:S01]  /*1600*/  UMOV UR12, UR16 ;  /* 0x00000010000c7c82 */ /* 0x000fe20008000000 */
[----:B------:R-:W-:Y:S01]  /*1610*/  UMOV UR13, UR17 ;  /* 0x00000011000d7c82 */ /* 0x000fe20008000000 */
[----:B------:R-:W-:Y:S01]  /*1620*/  UIADD3 UR6, UR10, 0x2, URZ ;  /* 0x000000020a067890 */ /* 0x000fe2000fffe03f */
[----:B------:R-:W-:Y:S02]  /*1630*/  WARPGROUP.DEPBAR.LE gsb0, 0x0 ;  /* 0x00008000000079c5 */ /* 0x000fe40000010000 */
[----:B------:R-:W-:-:S06]  /*1640*/  WARPGROUP.ARRIVE ;  /* 0x00000000000079c5 */ /* 0x000fcc0000000000 */
[----:B------:R-:W-:Y:S01]  /*1650*/  HGMMA.64x16x16.F32.BF16 R24, gdesc[UR16], RZ, !UPT, gsb0 ;  /* 0x00200000101879f0 */ /* 0x000fe2000c0018ff */
[----:B------:R-:W-:Y:S01]  /*1660*/  UMOV UR18, UR10 ;  /* 0x0000000a00127c82 */ /* 0x000fe20008000000 */
[----:B------:R-:W-:Y:S01]  /*1670*/  UMOV UR19, UR11 ;  /* 0x0000000b00137c82 */ /* 0x000fe20008000000 */
[----:B------:R-:W-:Y:S01]  /*1680*/  UMOV UR11, 0x80000020 ;  /* 0x80000020000b7882 */ /* 0x000fe20000000000 */
[----:B------:R-:W-:Y:S02]  /*1690*/  WARPGROUP.DEPBAR.LE gsb0, 0x0 ;  /* 0x00008000000079c5 */ /* 0x000fe40000010000 */
[----:B------:R-:W-:-:S06]  /*16a0*/  WARPGROUP.ARRIVE ;  /* 0x00000000000079c5 */ /* 0x000fcc0000000000 */
[----:B------:R-:W-:Y:S01]  /*16b0*/  HGMMA.64x16x16.F32.BF16 R40, gdesc[UR12], RZ, !UPT, gsb0 ;  /* 0x002000000c2879f0 */ /* 0x000fe2000c0018ff */
[----:B------:R-:W-:Y:S01]  /*16c0*/  UIADD3 UR14, UR10, 0x82, URZ ;  /* 0x000000820a0e7890 */ /* 0x000fe2000fffe03f */
[----:B------:R-:W-:Y:S01]  /*16d0*/  UMOV UR12, UR8 ;  /* 0x00000008000c7c82 */ /* 0x000fe20008000000 */
[----:B------:R-:W-:Y:S01]  /*16e0*/  UMOV UR13, UR9 ;  /* 0x00000009000d7c82 */ /* 0x000fe20008000000 */
[----:B------:R-:W-:Y:S01]  /*16f0*/  UMOV UR15, 0x80000020 ;  /* 0x80000020000f7882 */ /* 0x000fe20000000000 */
[----:B------:R-:W-:Y:S02]  /*1700*/  WARPGROUP.DEPBAR.LE gsb0, 0x0 ;  /* 0x00008000000079c5 */ /* 0x000fe40000010000 */
[----:B------:R-:W-:-:S06]  /*1710*/  WARPGROUP.ARRIVE ;  /* 0x00000000000079c5 */ /* 0x000fcc0000000000 */
[----:B------:R-:W-:Y:S01]  /*1720*/  HGMMA.64x16x16.F32.BF16 R56, gdesc[UR16], RZ, !UPT, gsb0 ;  /* 0x00200000103879f0 */ /* 0x000fe2000c0018ff */
[----:B------:R-:W-:Y:S01]  /*1730*/  UIADD3 UR18, UR10, 0x42, URZ ;  /* 0x000000420a127890 */ /* 0x000fe2000fffe03f */
[----:B------:R-:W-:Y:S02]  /*1740*/  UMOV UR16, UR8 ;  /* 0x0000000800107c82 */ /* 0x000fe40008000000 */
[----:B------:R-:W-:Y:S01]  /*1750*/  UMOV UR10, UR6 ;  /* 0x00000006000a7c82 */ /* 0x000fe20008000000 */
[----:B------:R-:W-:Y:S01]  /*1760*/  UMOV UR17, UR9 ;  /* 0x0000000900117c82 */ /* 0x000fe20008000000 */
[----:B------:R-:W-:Y:S01]  /*1770*/  UMOV UR19, 0x80000020 ;  /* 0x8000002000137882 */ /* 0x000fe20000000000 */
[----:B------:R-:W-:Y:S02]  /*1780*/  WARPGROUP.DEPBAR.LE gsb0, 0x0 ;  /* 0x00008000000079c5 */ /* 0x000fe40000010000 */
[----:B------:R-:W-:-:S06]  /*1790*/  WARPGROUP.ARRIVE ;  /* 0x00000000000079c5 */ /* 0x000fcc0000000000 */
[----:B------:R-:W-:Y:S03]  /*17a0*/  HGMMA.64x16x16.F32.BF16 R64, gdesc[UR8], R64, gsb0 ;  /* 0x00200000084079f0 */ /* 0x000fe60008001840 */
[----:B------:R-:W-:Y:S02]  /*17b0*/  WARPGROUP.DEPBAR.LE gsb0, 0x0 ;  /* 0x00008000000079c5 */ /* 0x000fe40000010000 */
[----:B------:R-:W-:-:S06]  /*17c0*/  WARPGROUP.ARRIVE ;  /* 0x00000000000079c5 */ /* 0x000fcc0000000000 */
[----:B------:R-:W-:Y:S03]  /*17d0*/  HGMMA.64x16x16.F32.BF16 R48, gdesc[UR16], R48, gsb0 ;  /* 0x00200000103079f0 */ /* 0x000fe60008001830 */
[----:B------:R-:W-:Y:S02]  /*17e0*/  WARPGROUP.DEPBAR.LE gsb0, 0x0 ;  /* 0x00008000000079c5 */ /* 0x000fe40000010000 */
[----:B------:R-:W-:-:S06]  /*17f0*/  WARPGROUP.ARRIVE ;  /* 0x00000000000079c5 */ /* 0x000fcc0000000000 */
[----:B------:R-:W-:Y:S01]  /*1800*/  HGMMA.64x16x16.F32.BF16 R32, gdesc[UR12], R32, gsb0 ;  /* 0x002000000c2079f0 */ /* 0x000fe20008001820 */
[----:B------:R-:W-:Y:S01]  /*1810*/  UMOV UR12, UR5 ;  /* 0x00000005000c7c82 */ /* 0x000fe20008000000 */
[----:B------:R-:W-:Y:S01]  /*1820*/  UMOV UR13, 0x80000020 ;  /* 0x80000020000d7882 */ /* 0x000fe20000000000 */
[----:B------:R-:W-:Y:S01]  /*1830*/  UMOV UR16, UR12 ;  /* 0x0000000c00107c82 */ /* 0x000fe20008000000 */
[----:B------:R-:W-:Y:S01]  /*1840*/  UMOV UR17, UR13 ;  /* 0x0000000d00117c82 */ /* 0x000fe20008000000 */
[----:B------:R-:W-:Y:S01]  /*1850*/  UMOV UR8, UR12 ;  /* 0x0000000c00087c82 */ /* 0x000fe20008000000 */
[----:B------:R-:W-:Y:S01]  /*1860*/  UMOV UR9, UR13 ;  /* 0x0000000d00097c82 */ /* 0x000fe20008000000 */
        /* <DEDUP_REMOVED lines=8> */
[----:B------:R-:W-:Y:S03]  /*18f0*/  HGMMA.64x16x16.F32.BF16 R56, gdesc[UR8], R56, gsb0 ;  /* 0x00200000083879f0 */ /* 0x000fe60008001838 */
[----:B------:R-:W-:Y:S02]  /*1900*/  WARPGROUP.DEPBAR.LE gsb0, 0x0 ;  /* 0x00008000000079c5 */ /* 0x000fe40000010000 */
[----:B------:R-:W-:Y:S05]  /*1910*/  @!P1 BRA `(.L_x_19) ;  /* 0x0000000400c89947 */ /* 0x000fea0003800000 */
[----:B------:R-:W-:Y:S01]  /*1920*/  UIADD3 UR5, UR39, 0x1, URZ ;  /* 0x0000000127057890 */ /* 0x000fe2000fffe03f */
[----:B------:R-:W-:-:S03]  /*1930*/  IMAD.MOV.U32 R3, RZ, RZ, R0 ;  /* 0x000000ffff037224 */ /* 0x000fc600078e0000 */
[----:B------:R-:W-:-:S04]  /*1940*/  UISETP.NE.AND UP0, UPT, UR5, 0xf, UPT ;  /* 0x0000000f0500788c */ /* 0x000fc8000bf05270 */
[----:B------:R-:W-:Y:S02]  /*1950*/  USEL UR6, URZ, 0x1, UP0 ;  /* 0x000000013f067887 */ /* 0x000fe40008000000 */
[----:B------:R-:W-:Y:S02]  /*1960*/  USEL UR5, UR5, URZ, UP0 ;  /* 0x0000003f05057287 */ /* 0x000fe40008000000 */
[----:B------:R-:W-:-:S06]  /*1970*/  ULOP3.LUT UR6, UR38, UR6, URZ, 0x3c, !UPT ;  /* 0x0000000626067292 */ /* 0x000fcc000f8e3c3f */
[----:B------:R-:W-:Y:S01]  /*1980*/  IMAD.U32 R6, RZ, RZ, UR6 ;  /* 0x00000006ff067e24 */ /* 0x000fe2000f8e00ff */
[----:B------:R-:W-:-:S06]  /*1990*/  UMOV UR6, UR39 ;  /* 0x0000002700067c82 */ /* 0x000fcc0008000000 */
.L_x_26:
[----:B------:R-:W-:Y:S05]  /*19a0*/  @!P0 BRA `(.L_x_20) ;  /* 0x0000000000048947 */ /* 0x000fea0003800000 */
[----:B------:R-:W-:Y:S01]  /*19b0*/  BPT.TRAP 0x1 ;  /* 0x000000040000795c */ /* 0x000fe20000300000 */
.L_x_20:
[----:B------:R-:W-:Y:S01]  /*19c0*/  ULEA UR7, UR5, UR41, 0x3 ;  /* 0x0000002905077291 */ /* 0x000fe2000f8e183f */
[----:B01----:R-:W-:-:S08]  /*19d0*/  SHF.L.U32 R4, R6, 0x1f, RZ ;  /* 0x0000001f06047819 */ /* 0x003fd000000006ff */
[----:B------:R0:W1:Y:S01]  /*19e0*/  SYNCS.PHASECHK.TRANS64.TRYWAIT P1, [UR7], R4 ;  /* 0x00000004ff0075a7 */ /* 0x0000620008020147 */
[----:B------:R-:W-:Y:S05]  /*19f0*/  @!P0 BRA `(.L_x_21) ;  /* 0x0000000000048947 */ /* 0x000fea0003800000 */
[----:B------:R-:W-:Y:S01]  /*1a00*/  BPT.TRAP 0x1 ;  /* 0x000000040000795c */ /* 0x000fe20000300000 */
.L_x_21:
[----:B-1----:R-:W-:Y:S05]  /*1a10*/  @P1 BRA `(.L_x_22) ;  /* 0x0000000000081947 */ /* 0x002fea0003800000 */
[----:B------:R-:W1:Y:S02]  /*1a20*/  SYNCS.PHASECHK.TRANS64.TRYWAIT P1, [UR7], R4 ;  /* 0x00000004ff0075a7 */ /* 0x000e640008020147 */
[----:B-1----:R-:W-:Y:S05]  /*1a30*/  @!P1 BRA `(.L_x_23) ;  /* 0x0000006000009947 */ /* 0x002fea0003800000 */
.L_x_22:
[----:B------:R-:W-:Y:S01]  /*1a40*/  UIMAD UR7, UR5, 0x300, UR42 ;  /* 0x00000300050778a4 */ /* 0x000fe2000f8e022a */
[----:B------:R-:W-:Y:S01]  /*1a50*/  WARPGROUP.ARRIVE ;  /* 0x00000000000079c5 */ /* 0x000fe20000000000 */
[----:B------:R-:W-:Y:S01]  /*1a60*/  UIMAD UR10, UR5, 0xc0, UR4 ;  /* 0x000000c0050a78a4 */ /* 0x000fe2000f8e0204 */
[----:B------:R-:W-:Y:S01]  /*1a70*/  UMOV UR9, 0x80000020 ;  /* 0x8000002000097882 */ /* 0x000fe20000000000 */
[----:B------:R-:W-:Y:S02]  /*1a80*/  UMOV UR11, 0x80000020 ;  /* 0x80000020000b7882 */ /* 0x000fe40000000000 */
[----:B------:R-:W-:Y:S01]  /*1a90*/  UIADD3 UR14, UR10, 0x40, URZ ;  /* 0x000000400a0e7890 */ /* 0x000fe2000fffe03f */
[----:B------:R-:W-:Y:S01]  /*1aa0*/  UMOV UR8, UR7 ;  /* 0x0000000700087c82 */ /* 0x000fe20008000000 */
[----:B------:R-:W-:Y:S01]  /*1ab0*/  UMOV UR13, UR9 ;  /* 0x00000009000d7c82 */ /* 0x000fe20008000000 */
[----:B------:R-:W-:Y:S02]  /*1ac0*/  UMOV UR12, UR8 ;  /* 0x00000008000c7c82 */ /* 0x000fe40008000000 */
[----:B------:R-:W-:Y:S01]  /*1ad0*/  HGMMA.64x16x16.F32.BF16 R64, gdesc[UR8], R64, gsb0 ;  /* 0x00200000084079f0 */ /* 0x000fe20008001840 */
[----:B------:R-:W-:Y:S01]  /*1ae0*/  UMOV UR15, 0x80000020 ;  /* 0x80000020000f7882 */ /* 0x000fe20000000000 */
[----:B------:R-:W-:Y:S01]  /*1af0*/  UIADD3 UR18, UR10, 0x80, URZ ;  /* 0x000000800a127890 */ /* 0x000fe2000fffe03f */
[----:B------:R-:W-:Y:S01]  /*1b00*/  UMOV UR16, UR8 ;  /* 0x0000000800107c82 */ /* 0x000fe20008000000 */
[----:B------:R-:W-:Y:S01]  /*1b10*/  UMOV UR17, UR9 ;  /* 0x0000000900117c82 */ /* 0x000fe20008000000 */
[----:B------:R-:W-:Y:S01]  /*1b20*/  UMOV UR19, 0x80000020 ;  /* 0x8000002000137882 */ /* 0x000fe20000000000 */
[----:B------:R-:W-:-:S02]  /*1b30*/  UIADD3 UR20, UR7, 0x200, URZ ;  /* 0x0000020007147890 */ /* 0x000fc4000fffe03f */
[----:B------:R-:W-:Y:S01]  /*1b40*/  UIADD3 UR8, UR7, 0x2, URZ ;  /* 0x0000000207087890 */ /* 0x000fe2000fffe03f */
[----:B------:R-:W-:Y:S01]  /*1b50*/  UMOV UR9, 0x80000020 ;  /* 0x8000002000097882 */ /* 0x000fe20000000000 */
[----:B------:R-:W-:Y:S01]  /*1b60*/  UIADD3 UR7, UR7, 0x202, URZ ;  /* 0x0000020207077890 */ /* 0x000fe2000fffe03f */
        /* <DEDUP_REMOVED lines=10> */
[----:B------:R-:W-:Y:S02]  /*1c10*/  WARPGROUP.DEPBAR.LE gsb0, 0x0 ;  /* 0x00008000000079c5 */ /* 0x000fe40000010000 */
[----:B------:R-:W-:-:S06]  /*1c20*/  WARPGROUP.ARRIVE ;  /* 0x00000000000079c5 */ /* 0x000fcc0000000000 */
[----:B------:R-:W-:Y:S01]  /*1c30*/  HGMMA.64x16x16.F32.BF16 R24, gdesc[UR16], R24, gsb0 ;  /* 0x00200000101879f0 */ /* 0x000fe20008001818 */
[----:B------:R-:W-:Y:S01]  /*1c40*/  UMOV UR18, UR10 ;  /* 0x0000000a00127c82 */ /* 0x000fe20008000000 */
[----:B------:R-:W-:Y:S01]  /*1c50*/  UMOV UR19, UR11 ;  /* 0x0000000b00137c82 */ /* 0x000fe20008000000 */
[----:B------:R-:W-:Y:S01]  /*1c60*/  UMOV UR11, 0x80000020 ;  /* 0x80000020000b7882 */ /* 0x000fe20000000000 */
[----:B------:R-:W-:Y:S02]  /*1c70*/  WARPGROUP.DEPBAR.LE gsb0, 0x0 ;  /* 0x00008000000079c5 */ /* 0x000fe40000010000 */
[----:B------:R-:W-:-:S06]  /*1c80*/  WARPGROUP.ARRIVE ;  /* 0x00000000000079c5 */ /* 0x000fcc0000000000 */
[----:B------:R-:W-:Y:S01]  /*1c90*/  HGMMA.64x16x16.F32.BF16 R40, gdesc[UR12], R40, gsb0 ;  /* 0x002000000c2879f0 */ /* 0x000fe20008001828 */
[----:B------:R-:W-:Y:S02]  /*1ca0*/  UIADD3 UR12, UR10, 0x2, URZ ;  /* 0x000000020a0c7890 */ /* 0x000fe4000fffe03f */
[----:B------:R-:W-:Y:S01]  /*1cb0*/  UIADD3 UR14, UR10, 0x42, URZ ;  /* 0x000000420a0e7890 */ /* 0x000fe2000fffe03f */
[----:B------:R-:W-:Y:S01]  /*1cc0*/  UMOV UR13, UR9 ;  /* 0x00000009000d7c82 */ /* 0x000fe20008000000 */
[----:B------:R-:W-:Y:S01]  /*1cd0*/  UMOV UR15, 0x80000020 ;  /* 0x80000020000f7882 */ /* 0x000fe20000000000 */
[----:B------:R-:W-:Y:S02]  /*1ce0*/  WARPGROUP.DEPBAR.LE gsb0, 0x0 ;  /* 0x00008000000079c5 */ /* 0x000fe40000010000 */
[----:B------:R-:W-:-:S06]  /*1cf0*/  WARPGROUP.ARRIVE ;  /* 0x00000000000079c5 */ /* 0x000fcc0000000000 */
[----:B------:R-:W-:Y:S01]  /*1d00*/  HGMMA.64x16x16.F32.BF16 R56, gdesc[UR16], R56, gsb0 ;  /* 0x00200000103879f0 */ /* 0x000fe20008001838 */
[----:B------:R-:W-:Y:S01]  /*1d10*/  UIADD3 UR18, UR10, 0x82, URZ ;  /* 0x000000820a127890 */ /* 0x000fe2000fffe03f */
[----:B------:R-:W-:Y:S02]  /*1d20*/  UMOV UR16, UR8 ;  /* 0x0000000800107c82 */ /* 0x000fe40008000000 */
[----:B------:R-:W-:Y:S01]  /*1d30*/  UMOV UR10, UR12 ;  /* 0x0000000c000a7c82 */ /* 0x000fe20008000000 */
        /* <DEDUP_REMOVED lines=29> */
[----:B------:R-:W-:Y:S01]  /*1f10*/  BPT.TRAP 0x1 ;  /* 0x000000040000795c */ /* 0x000fe20000300000 */
.L_x_24:
[----:B------:R-:W-:Y:S01]  /*1f20*/  ULEA UR7, UR6, UR41, 0x3 ;  /* 0x0000002906077291 */ /* 0x000fe2000f8e183f */
[----:B------:R-:W-:-:S03]  /*1f30*/  ISETP.GT.U32.AND P1, PT, R19, 0x1, PT ;  /* 0x000000011300780c */ /* 0x000fc60003f24070 */
[----:B------:R-:W-:-:S04]  /*1f40*/  UIADD3 UR7, UR7, 0x78, URZ ;  /* 0x0000007807077890 */ /* 0x000fc8000fffe03f */
[----:B------:R-:W-:-:S09]  /*1f50*/  UPRMT UR7, URZ, 0x654, UR7 ;  /* 0x000006543f077896 */ /* 0x000fd20008000007 */
[----:B------:R-:W-:Y:S01]  /*1f60*/  SYNCS.ARRIVE.TRANS64.RED.A1T0 RZ, [UR7], RZ ;  /* 0x000000ffffff79a7 */ /* 0x000fe20008100407 */
[----:B------:R-:W-:Y:S05]  /*1f70*/  @P1 BRA `(.L_x_25) ;  /* 0x0000000000041947 */ /* 0x000fea0003800000 */
[----:B------:R-:W-:Y:S01]  /*1f80*/  BPT.TRAP 0x1 ;  /* 0x000000040000795c */ /* 0x000fe20000300000 */
.L_x_25:
[----:B------:R-:W-:Y:S01]  /*1f90*/  UIADD3 UR5, UR5, 0x1, URZ ;  /* 0x0000000105057890 */ /* 0x000fe2000fffe03f */
[C---:B------:R-:W-:Y:S01]  /*1fa0*/  ISETP.GT.AND P1, PT, R3.reuse, 0x1, PT ;  /* 0x000000010300780c */ /* 0x040fe20003f24270 */
[----:B------:R-:W-:Y:S01]  /*1fb0*/  UIADD3 UR6, UR6, 0x1, URZ ;  /* 0x0000000106067890 */ /* 0x000fe2000fffe03f */
[----:B------:R-:W-:Y:S01]  /*1fc0*/  VIADD R3, R3, 0xffffffff ;  /* 0xffffffff03037836 */ /* 0x000fe20000000000 */
[----:B------:R-:W-:Y:S02]  /*1fd0*/  UISETP.NE.AND UP0, UPT, UR5, 0xf, UPT ;  /* 0x0000000f0500788c */ /* 0x000fe4000bf05270 */
[----:B------:R-:W-:Y:S02]  /*1fe0*/  UISETP.NE.AND UP1, UPT, UR6, 0xf, UPT ;  /* 0x0000000f0600788c */ /* 0x000fe4000bf25270 */
[----:B------:R-:W-:Y:S02]  /*1ff0*/  USEL UR7, URZ, 0x1, UP0 ;  /* 0x000000013f077887 */ /* 0x000fe40008000000 */
[----:B------:R-:W-:-:S02]  /*2000*/  USEL UR5, UR5, URZ, UP0 ;  /* 0x0000003f05057287 */ /* 0x000fc40008000000 */
[----:B------:R-:W-:Y:S02]  /*2010*/  USEL UR6, UR6, URZ, UP1 ;  /* 0x0000003f06067287 */ /* 0x000fe40008800000 */
[----:B------:R-:W-:Y:S01]  /*2020*/  LOP3.LUT R6, R6, UR7, RZ, 0x3c, !PT ;  /* 0x0000000706067c12 */ /* 0x000fe2000f8e3cff */
[----:B------:R-:W-:Y:S09]  /*2030*/  @P1 BRA `(.L_x_26) ;  /* 0xfffffff800581947 */ /* 0x000ff2000383ffff */
.L_x_19:
[----:B------:R-:W2:Y:S02]  /*2040*/  LDC R3, c[0x0][0x28c] ;  /* 0x0000a300ff037b82 */ /* 0x000ea40000000800 */
[----:B--2---:R-:W-:-:S13]  /*2050*/  ISETP.GE.AND P1, PT, R3, 0x1, PT ;  /* 0x000000010300780c */ /* 0x004fda0003f26270 */
[----:B------:R-:W-:Y:S05]  /*2060*/  @!P1 BRA `(.L_x_27) ;  /* 0x0000000000349947 */ /* 0x000fea0003800000 */
[----:B------:R-:W-:Y:S05]  /*2070*/  @!P0 BRA `(.L_x_28) ;  /* 0x0000000000048947 */ /* 0x000fea0003800000 */
[----:B------:R-:W-:Y:S01]  /*2080*/  BPT.TRAP 0x1 ;  /* 0x000000040000795c */ /* 0x000fe20000300000 */
.L_x_28:
[----:B------:R-:W-:Y:S01]  /*2090*/  VIADD R0, R0, UR39 ;  /* 0x0000002700007c36 */ /* 0x000fe20008000000 */
[----:B------:R-:W-:-:S03]  /*20a0*/  ISETP.GT.U32.AND P0, PT, R19, 0x1, PT ;  /* 0x000000011300780c */ /* 0x000fc60003f04070 */
[----:B01----:R-:W-:-:S05]  /*20b0*/  IMAD.WIDE.U32 R4, R0, -0x77777777, RZ ;  /* 0x8888888900047825 */ /* 0x003fca00078e00ff */
[----:B------:R-:W-:-:S05]  /*20c0*/  SHF.R.U32.HI R5, RZ, 0x3, R5 ;  /* 0x00000003ff057819 */ /* 0x000fca0000011605 */
[----:B------:R-:W-:-:S05]  /*20d0*/  IMAD R0, R5, -0xf, R0 ;  /* 0xfffffff105007824 */ /* 0x000fca00078e0200 */
[----:B------:R-:W-:-:S05]  /*20e0*/  LEA R0, R0, UR41, 0x3 ;  /* 0x0000002900007c11 */ /* 0x000fca000f8e18ff */
[----:B------:R-:W-:-:S05]  /*20f0*/  VIADD R0, R0, 0x78 ;  /* 0x0000007800007836 */ /* 0x000fca0000000000 */
[----:B------:R-:W-:-:S04]  /*2100*/  PRMT R0, RZ, 0x654, R0 ;  /* 0x00000654ff007816 */ /* 0x000fc80000000000 */
[----:B------:R2:W-:Y:S01]  /*2110*/  SYNCS.ARRIVE.TRANS64.RED.A1T0 RZ, [R0+URZ], RZ ;  /* 0x000000ff00ff79a7 */ /* 0x0005e2000810043f */
[----:B------:R-:W-:Y:S05]  /*2120*/  @P0 BRA `(.L_x_27) ;  /* 0x0000000000040947 */ /* 0x000fea0003800000 */
[----:B------:R-:W-:Y:S01]  /*2130*/  BPT.TRAP 0x1 ;  /* 0x000000040000795c */ /* 0x000fe20000300000 */
.L_x_27:
[----:B01----:R-:W0:Y:S01]  /*2140*/  LDC R5, c[0x0][0x288] ;  /* 0x0000a200ff057b82 */ /* 0x003e220000000800 */
[----:B--2---:R-:W-:Y:S01]  /*2150*/  LOP3.LUT R0, R22, 0x1, RZ, 0xc0, !PT ;  /* 0x0000000116007812 */ /* 0x004fe200078ec0ff */
[----:B------:R-:W-:Y:S01]  /*2160*/  UIADD3 UR39, UR40, UR39, URZ ;  /* 0x0000002728277290 */ /* 0x000fe2000fffe03f */
[----:B------:R-:W-:Y:S01]  /*2170*/  SHF.R.U32.HI R3, RZ, 0x2, R18 ;  /* 0x00000002ff037819 */ /* 0x000fe20000011612 */
[----:B------:R-:W-:Y:S01]  /*2180*/  IMAD R7, R77, 0xc0, RZ ;  /* 0x000000c04d077824 */ /* 0x000fe200078e02ff */
[----:B------:R-:W-:Y:S01]  /*2190*/  LOP3.LUT R4, R18, 0x60, RZ, 0xc0, !PT ;  /* 0x0000006012047812 */ /* 0x000fe200078ec0ff */
[----:B------:R-:W-:Y:S01]  /*21a0*/  IMAD.SHL.U32 R74, R0, 0x40, RZ ;  /* 0x00000040004a7824 */ /* 0x000fe200078e00ff */
[----:B------:R-:W-:Y:S01]  /*21b0*/  LOP3.LUT R3, R3, 0x7, RZ, 0xc0, !PT ;  /* 0x0000000703037812 */ /* 0x000fe200078ec0ff */
[----:B------:R-:W-:Y:S01]  /*21c0*/  UISETP.GT.U32.AND UP0, UPT, UR39, 0xe, UPT ;  /* 0x0000000e2700788c */ /* 0x000fe2000bf04070 */
[----:B------:R-:W-:Y:S01]  /*21d0*/  SHF.R.U32.HI R4, RZ, 0x1, R4 ;  /* 0x00000001ff047819 */ /* 0x000fe20000011604 */
[----:B------:R-:W-:Y:S01]  /*21e0*/  IMAD.SHL.U32 R10, R18, 0x2, RZ ;  /* 0x00000002120a7824 */ /* 0x000fe200078e00ff */
[--C-:B------:R-:W-:Y:S01]  /*21f0*/  LOP3.LUT R74, R74, 0x40, R3.reuse, 0xe2, !PT ;  /* 0x000000404a4a7812 */ /* 0x100fe200078ee203 */
[----:B------:R-:W-:Y:S01]  /*2200*/  ULDC UR7, c[0x0][0x284] ;  /* 0x0000a10000077ab9 */ /* 0x000fe20000000800 */
[-C--:B------:R-:W-:Y:S01]  /*2210*/  IADD3 R3, RZ, -R4.reuse, -R3 ;  /* 0x80000004ff037210 */ /* 0x080fe20007ffe803 */
[----:B------:R-:W-:Y:S01]  /*2220*/  UISETP.LT.U32.AND UP0, UPT, UR40, 0xf, UP0 ;  /* 0x0000000f2800788c */ /* 0x000fe20008701070 */
[----:B------:R-:W-:Y:S01]  /*2230*/  SHF.R.S32.HI R13, RZ, 0x1f, R23 ;  /* 0x0000001fff0d7819 */ /* 0x000fe20000011417 */
[----:B------:R-:W-:Y:S01]  /*2240*/  UISETP.GE.U32.AND UP1, UPT, UR40, 0xf, UPT ;  /* 0x0000000f2800788c */ /* 0x000fe2000bf26070 */
[----:B------:R-:W-:Y:S01]  /*2250*/  LOP3.LUT R74, R74, R4, RZ, 0xfc, !PT ;  /* 0x000000044a4a7212 */ /* 0x000fe200078efcff */
[----:B------:R-:W-:Y:S01]  /*2260*/  IMAD R6, R0, -0x40, R3 ;  /* 0xffffffc000067824 */ /* 0x000fe200078e0203 */
[----:B------:R-:W-:Y:S01]  /*2270*/  LOP3.LUT R0, R18, 0x3, RZ, 0xc0, !PT ;  /* 0x0000000312007812 */ /* 0x000fe200078ec0ff */
[----:B------:R-:W-:Y:S01]  /*2280*/  IMAD R3, R75, 0x30, RZ ;  /* 0x000000304b037824 */ /* 0x000fe200078e02ff */
[----:B------:R-:W-:Y:S01]  /*2290*/  UIMAD.WIDE.U32 UR4, UR39, -0x77777777, URZ ;  /* 0x88888889270478a5 */ /* 0x000fe2000f8e003f */
[----:B------:R-:W-:Y:S01]  /*22a0*/  IMAD.MOV.U32 R75, RZ, RZ, RZ ;  /* 0x000000ffff4b7224 */ /* 0x000fe200078e00ff */
[----:B------:R-:W-:Y:S01]  /*22b0*/  USEL UR6, URZ, 0x1, !UP0 ;  /* 0x000000013f067887 */ /* 0x000fe2000c000000 */
[----:B0-----:R-:W-:Y:S01]  /*22c0*/  IMAD R8, R0, -0x2, R5 ;  /* 0xfffffffe00087824 */ /* 0x001fe200078e0205 */
[C---:B------:R-:W-:Y:S01]  /*22d0*/  ISETP.GE.AND P0, PT, R3.reuse, R5, PT ;  /* 0x000000050300720c */ /* 0x040fe20003f06270 */
[----:B------:R-:W-:Y:S01]  /*22e0*/  ULDC.64 UR8, c[0x0][0x5d0] ;  /* 0x0001740000087ab9 */ /* 0x000fe20000000a00 */
[----:B------:R-:W-:Y:S01]  /*22f0*/  LOP3.LUT R10, R3, 0x6, R10, 0xf8, !PT ;  /* 0x00000006030a7812 */ /* 0x000fe200078ef80a */
[----:B------:R-:W-:Y:S01]  /*2300*/  IMAD R0, R13, UR8, RZ ;  /* 0x000000080d007c24 */ /* 0x000fe2000f8e02ff */
[----:B------:R-:W-:Y:S01]  /*2310*/  ISETP.GE.OR P0, PT, R7, UR7, P0 ;  /* 0x0000000707007c0c */ /* 0x000fe20008706670 */
[----:B------:R-:W-:Y:S01]  /*2320*/  USHF.R.U32.HI UR4, URZ, 0x3, UR5 ;  /* 0x000000033f047899 */ /* 0x000fe20008011605 */
[----:B------:R-:W-:Y:S01]  /*2330*/  SHF.R.S32.HI R11, RZ, 0x1f, R10 ;  /* 0x0000001fff0b7819 */ /* 0x000fe2000001140a */
[----:B------:R-:W-:Y:S01]  /*2340*/  ULOP3.LUT UR38, UR38, UR6, URZ, 0x3c, !UPT ;  /* 0x0000000626267292 */ /* 0x000fe2000f8e3c3f */
[----:B------:R-:W-:Y:S01]  /*2350*/  IMAD R9, R23, UR9, R0 ;  /* 0x0000000917097c24 */ /* 0x000fe2000f8e0200 */
[----:B------:R-:W-:Y:S01]  /*2360*/  UIMAD UR39, UR4, -0xf, UR39 ;  /* 0xfffffff1042778a4 */ /* 0x000fe2000f8e0227 */
[----:B------:R-:W-:Y:S01]  /*2370*/  IADD3 R0, -R7, UR7, R6 ;  /* 0x0000000707007c10 */ /* 0x000fe2000fffe106 */
[----:B------:R-:W-:Y:S01]  /*2380*/  IMAD.WIDE.U32 R4, R23, UR8, R10 ;  /* 0x0000000817047c25 */ /* 0x000fe2000f8e000a */
[----:B------:R-:W-:-:S03]  /*2390*/  @UP1 ULOP3.LUT UR38, UR38, 0x1, UR4, 0x78, !UPT ;  /* 0x0000000126261892 */ /* 0x000fc6000f8e7804 */
[----:B------:R-:W-:Y:S02]  /*23a0*/  IMAD.IADD R6, R8, 0x1, -R3 ;  /* 0x0000000108067824 */ /* 0x000fe400078e0a03 */
[----:B------:R-:W-:Y:S02]  /*23b0*/  IMAD.IADD R9, R5, 0x1, R9 ;  /* 0x0000000105097824 */ /* 0x000fe400078e0209 */
[----:B------:R-:W-:-:S04]  /*23c0*/  IMAD.WIDE R74, R77, 0xc0, R74 ;  /* 0x000000c04d4a7825 */ /* 0x000fc800078e024a */
[----:B------:R-:W-:Y:S02]  /*23d0*/  IMAD.MOV.U32 R3, RZ, RZ, -0x1 ;  /* 0xffffffffff037424 */ /* 0x000fe400078e00ff */
[----:B------:R-:W-:Y:S01]  /*23e0*/  IMAD.MOV.U32 R8, RZ, RZ, R4 ;  /* 0x000000ffff087224 */ /* 0x000fe200078e0004 */
[----:B------:R-:W-:Y:S06]  /*23f0*/  @P0 BRA `(.L_x_29) ;  /* 0x0000003000b80947 */ /* 0x000fec0003800000 */
[----:B------:R-:W0:Y:S01]  /*2400*/  LDC.64 R4, c[0x0][0x5c8] ;  /* 0x00017200ff047b82 */ /* 0x000e220000000a00 */
[----:B-----5:R-:W-:Y:S01]  /*2410*/  FSETP.NEU.AND P2, PT, R73, RZ, PT ;  /* 0x000000ff4900720b */ /* 0x020fe20003f4d000 */
[----:B------:R-:W-:Y:S01]  /*2420*/  BSSY B0, `(.L_x_29) ;  /* 0x000032b000007945 */ /* 0x000fe20003800000 */
[----:B------:R-:W-:-:S04]  /*2430*/  ISETP.GT.AND P0, PT, R6, RZ, PT ;  /* 0x000000ff0600720c */ /* 0x000fc80003f04270 */
[----:B------:R-:W-:Y:S01]  /*2440*/  ISETP.GT.AND P1, PT, R0, RZ, P0 ;  /* 0x000000ff0000720c */ /* 0x000fe20000724270 */
[-C--:B0-----:R-:W-:Y:S02]  /*2450*/  IMAD R7, R75, R4.reuse, RZ ;  /* 0x000000044b077224 */ /* 0x081fe400078e02ff */
[----:B------:R-:W-:-:S04]  /*2460*/  IMAD.WIDE.U32 R80, R74, R4, R8 ;  /* 0x000000044a507225 */ /* 0x000fc800078e0008 */
[----:B------:R-:W-:-:S04]  /*2470*/  IMAD R7, R74, R5, R7 ;  /* 0x000000054a077224 */ /* 0x000fc800078e0207 */
[----:B------:R-:W-:Y:S01]  /*2480*/  IMAD.IADD R87, R81, 0x1, R7 ;  /* 0x0000000151577824 */ /* 0x000fe200078e0207 */
[----:B------:R-:W-:Y:S06]  /*2490*/  @!P2 BRA `(.L_x_30) ;  /* 0x000000240004a947 */ /* 0x000fec0003800000 */
[----:B------:R-:W0:Y:S01]  /*24a0*/  LDC.64 R20, c[0x0][0x5b8] ;  /* 0x00016e00ff147b82 */ /* 0x000e220000000a00 */
[----:B------:R-:W-:-:S07]  /*24b0*/  ULDC.64 UR4, c[0x0][0x5c0] ;  /* 0x0001700000047ab9 */ /* 0x000fce0000000a00 */
[----:B------:R-:W1:Y:S08]  /*24c0*/  LDC.64 R78, c[0x0][0x5b0] ;  /* 0x00016c00ff4e7b82 */ /* 0x000e700000000a00 */
[----:B------:R-:W2:Y:S01]  /*24d0*/  LDC.64 R14, c[0x0][0x5a8] ;  /* 0x00016a00ff0e7b82 */ /* 0x000ea20000000a00 */
[-C--:B0-----:R-:W-:Y:S02]  /*24e0*/  IMAD R8, R13, R20.reuse, RZ ;  /* 0x000000140d087224 */ /* 0x081fe400078e02ff */
[----:B------:R-:W-:-:S04]  /*24f0*/  IMAD.WIDE.U32 R84, R23, R20, R10 ;  /* 0x0000001417547225 */ /* 0x000fc800078e000a */
[----:B------:R-:W-:Y:S02]  /*2500*/  IMAD R93, R23, R21, R8 ;  /* 0x00000015175d7224 */ /* 0x000fe400078e0208 */
[-C--:B-1----:R-:W-:Y:S02]  /*2510*/  IMAD R7, R75, R78.reuse, RZ ;  /* 0x0000004e4b077224 */ /* 0x082fe400078e02ff */
[----:B------:R-:W-:Y:S02]  /*2520*/  IMAD.IADD R83, R85, 0x1, R93 ;  /* 0x0000000155537824 */ /* 0x000fe400078e025d */
[----:B------:R-:W-:Y:S02]  /*2530*/  IMAD.MOV.U32 R82, RZ, RZ, R84 ;  /* 0x000000ffff527224 */ /* 0x000fe400078e0054 */
[C---:B------:R-:W-:Y:S02]  /*2540*/  IMAD R95, R74.reuse, R79, R7 ;  /* 0x0000004f4a5f7224 */ /* 0x040fe400078e0207 */
[----:B------:R-:W-:-:S04]  /*2550*/  IMAD.WIDE.U32 R8, R74, R78, R82 ;  /* 0x0000004e4a087225 */ /* 0x000fc800078e0052 */
[----:B------:R-:W-:Y:S01]  /*2560*/  IMAD.IADD R7, R9, 0x1, R95 ;  /* 0x0000000109077824 */ /* 0x000fe200078e025f */
[----:B--2---:R-:W-:-:S04]  /*2570*/  LEA R12, P2, R8, R14, 0x1 ;  /* 0x0000000e080c7211 */ /* 0x004fc800078408ff */
[----:B------:R-:W-:-:S05]  /*2580*/  LEA.HI.X R13, R8, R15, R7, 0x1, P2 ;  /* 0x0000000f080d7211 */ /* 0x000fca00010f0c07 */
[----:B------:R0:W2:Y:S01]  /*2590*/  @P1 LDG.E.LTC128B.U16 R7, desc[UR36][R12.64] ;  /* 0x000000240c071981 */ /* 0x0000a2000c1e1520 */
[----:B------:R-:W-:Y:S01]  /*25a0*/  ISETP.GT.AND P3, PT, R6, 0x1, PT ;  /* 0x000000010600780c */ /* 0x000fe20003f64270 */
[----:B------:R-:W-:Y:S01]  /*25b0*/  IMAD.WIDE.U32 R76, R74, R78, R10 ;  /* 0x0000004e4a4c7225 */ /* 0x000fe200078e000a */
[----:B------:R-:W-:Y:S01]  /*25c0*/  BSSY B1, `(.L_x_31) ;  /* 0x0000012000017945 */ /* 0x000fe20003800000 */
[----:B------:R-:W-:Y:S02]  /*25d0*/  SHF.L.U64.HI R81, R78, 0x3, R79 ;  /* 0x000000034e517819 */ /* 0x000fe4000001024f */
[----:B------:R-:W-:Y:S02]  /*25e0*/  IMAD.IADD R77, R95, 0x1, R77 ;  /* 0x000000015f4d7824 */ /* 0x000fe400078e024d */
[----:B------:R-:W-:-:S04]  /*25f0*/  IMAD.WIDE.U32 R76, R23, R20, R76 ;  /* 0x00000014174c7225 */ /* 0x000fc800078e004c */
[----:B0-----:R-:W-:Y:S01]  /*2600*/  IMAD.IADD R13, R93, 0x1, R77 ;  /* 0x000000015d0d7824 */ /* 0x001fe200078e024d */
[----:B------:R-:W-:-:S04]  /*2610*/  LEA R12, P4, R76, R14, 0x1 ;  /* 0x0000000e4c0c7211 */ /* 0x000fc800078808ff */
[----:B------:R-:W-:Y:S01]  /*2620*/  LEA.HI.X R13, R76, R15, R13, 0x1, P4 ;  /* 0x0000000f4c0d7211 */ /* 0x000fe200020f0c0d */
[----:B--2---:R-:W-:-:S04]  /*2630*/  IMAD.U32 R8, R7, 0x10000, RZ ;  /* 0x0001000007087824 */ /* 0x004fc800078e00ff */
[----:B------:R-:W-:Y:S01]  /*2640*/  FMUL R9, R8, R73 ;  /* 0x0000004908097220 */ /* 0x000fe20000400000 */
[----:B------:R-:W-:-:S03]  /*2650*/  LEA R8, P2, R80, UR4, 0x1 ;  /* 0x0000000450087c11 */ /* 0x000fc6000f8408ff */
[----:B------:R-:W-:Y:S01]  /*2660*/  FFMA R64, R64, R72, R9 ;  /* 0x0000004840407223 */ /* 0x000fe20000000009 */
[----:B------:R-:W-:Y:S01]  /*2670*/  LEA.HI.X R9, R80, UR5, R87, 0x1, P2 ;  /* 0x0000000550097c11 */ /* 0x000fe200090f0c57 */
[----:B------:R-:W-:Y:S01]  /*2680*/  IMAD.SHL.U32 R80, R78, 0x8, RZ ;  /* 0x000000084e507824 */ /* 0x000fe200078e00ff */
[----:B------:R-:W-:Y:S02]  /*2690*/  ISETP.GT.AND P2, PT, R0, RZ, P3 ;  /* 0x000000ff0000720c */ /* 0x000fe40001f44270 */
[----:B------:R-:W-:-:S05]  /*26a0*/  F2FP.BF16.F32.PACK_AB R64, RZ, R64 ;  /* 0x00000040ff40723e */ /* 0x000fca00000010ff */
[----:B------:R0:W-:Y:S06]  /*26b0*/  @P1 STG.E.U16 desc[UR36][R8.64], R64 ;  /* 0x0000004008001986 */ /* 0x0001ec000c101524 */
[----:B------:R-:W-:Y:S05]  /*26c0*/  @!P2 BRA `(.L_x_32) ;  /* 0x000000000004a947 */ /* 0x000fea0003800000 */
[----:B------:R1:W5:Y:S02]  /*26d0*/  LDG.E.LTC128B.U16 R7, desc[UR36][R12.64+0x2] ;  /* 0x000002240c077981 */ /* 0x000364000c1e1520 */
.L_x_32:
[----:B------:R-:W-:Y:S05]  /*26e0*/  BSYNC B1 ;  /* 0x0000000000017941 */ /* 0x000fea0003800000 */
.L_x_31:
[----:B------:R-:W-:Y:S01]  /*26f0*/  IMAD.WIDE.U32 R88, R74, R78, R80 ;  /* 0x0000004e4a587225 */ /* 0x000fe200078e0050 */
[----:B------:R-:W-:Y:S02]  /*2700*/  ISETP.GT.AND P1, PT, R0, 0x8, P0 ;  /* 0x000000080000780c */ /* 0x000fe40000724270 */
[C---:B-----5:R-:W-:Y:S01]  /*2710*/  PRMT R91, R7.reuse, 0x7610, R91 ;  /* 0x00007610075b7816 */ /* 0x060fe2000000005b */
[----:B0-----:R-:W-:Y:S01]  /*2720*/  IMAD.U32 R64, R7, 0x10000, RZ ;  /* 0x0001000007407824 */ /* 0x001fe200078e00ff */
[----:B------:R-:W-:Y:S01]  /*2730*/  IADD3 R21, P4, R84, R88, RZ ;  /* 0x0000005854157210 */ /* 0x000fe20007f9e0ff */
[----:B------:R-:W-:Y:S02]  /*2740*/  IMAD.IADD R97, R95, 0x1, R89 ;  /* 0x000000015f617824 */ /* 0x000fe400078e0259 */
[----:B------:R-:W-:Y:S02]  /*2750*/  FMUL R64, R64, R73 ;  /* 0x0000004940407220 */ /* 0x000fe40000400000 */
[----:B------:R-:W-:-:S02]  /*2760*/  IMAD.X R76, R97, 0x1, R83, P4 ;  /* 0x00000001614c7824 */ /* 0x000fc400020e0653 */
[----:B------:R-:W-:Y:S01]  /*2770*/  FFMA R65, R65, R72, R64 ;  /* 0x0000004841417223 */ /* 0x000fe20000000040 */
[----:B------:R-:W-:-:S04]  /*2780*/  LEA R64, P4, R21, R14, 0x1 ;  /* 0x0000000e15407211 */ /* 0x000fc800078808ff */
[----:B------:R-:W-:Y:S02]  /*2790*/  F2FP.BF16.F32.PACK_AB R77, RZ, R65 ;  /* 0x00000041ff4d723e */ /* 0x000fe400000010ff */
[----:B------:R-:W-:-:S03]  /*27a0*/  LEA.HI.X R65, R21, R15, R76, 0x1, P4 ;  /* 0x0000000f15417211 */ /* 0x000fc600020f0c4c */
[----:B------:R0:W-:Y:S04]  /*27b0*/  @P2 STG.E.U16 desc[UR36][R8.64+0x2], R77 ;  /* 0x0000024d08002986 */ /* 0x0001e8000c101524 */
[----:B------:R2:W3:Y:S01]  /*27c0*/  @P1 LDG.E.LTC128B.U16 R91, desc[UR36][R64.64] ;  /* 0x00000024405b1981 */ /* 0x0004e2000c1e1520 */
[----:B------:R-:W-:Y:S01]  /*27d0*/  IMAD.SHL.U32 R7, R4, 0x10, RZ ;  /* 0x0000001004077824 */ /* 0x000fe200078e00ff */
[----:B------:R-:W-:Y:S01]  /*27e0*/  IADD3 R86, P2, R10, R88, RZ ;  /* 0x000000580a567210 */ /* 0x000fe20007f5e0ff */
[----:B------:R-:W-:Y:S04]  /*27f0*/  BSSY B1, `(.L_x_33) ;  /* 0x0000011000017945 */ /* 0x000fe80003800000 */
[----:B------:R-:W-:Y:S01]  /*2800*/  IMAD.X R87, R11, 0x1, R97, P2 ;  /* 0x000000010b577824 */ /* 0x000fe200010e0661 */
[----:B------:R-:W-:Y:S01]  /*2810*/  ISETP.GT.AND P2, PT, R0, 0x8, P3 ;  /* 0x000000080000780c */ /* 0x000fe20001f44270 */
[----:B------:R-:W-:-:S04]  /*2820*/  IMAD.WIDE.U32 R86, R23, R20, R86 ;  /* 0x0000001417567225 */ /* 0x000fc800078e0056 */
[----:B------:R-:W-:Y:S01]  /*2830*/  IMAD.IADD R87, R93, 0x1, R87 ;  /* 0x000000015d577824 */ /* 0x000fe200078e0257 */
[----:B--2---:R-:W-:-:S04]  /*2840*/  LEA R64, P5, R86, R14, 0x1 ;  /* 0x0000000e56407211 */ /* 0x004fc800078a08ff */
[----:B------:R-:W-:Y:S01]  /*2850*/  LEA.HI.X R65, R86, R15, R87, 0x1, P5 ;  /* 0x0000000f56417211 */ /* 0x000fe200028f0c57 */
[----:B---3--:R-:W-:-:S04]  /*2860*/  IMAD.U32 R76, R91, 0x10000, RZ ;  /* 0x000100005b4c7824 */ /* 0x008fc800078e00ff */
[----:B------:R-:W-:Y:S01]  /*2870*/  FMUL R21, R76, R73 ;  /* 0x000000494c157220 */ /* 0x000fe20000400000 */
[----:B------:R-:W-:-:S03]  /*2880*/  IADD3 R76, P4, R7, R8, RZ ;  /* 0x00000008074c7210 */ /* 0x000fc60007f9e0ff */
[----:B------:R-:W-:Y:S01]  /*2890*/  FFMA R66, R66, R72, R21 ;  /* 0x0000004842427223 */ /* 0x000fe20000000015 */
[----:B------:R-:W-:-:S04]  /*28a0*/  SHF.L.U64.HI R21, R4, 0x4, R5 ;  /* 0x0000000404157819 */ /* 0x000fc80000010205 */
[----:B------:R-:W-:Y:S01]  /*28b0*/  F2FP.BF16.F32.PACK_AB R66, RZ, R66 ;  /* 0x00000042ff42723e */ /* 0x000fe200000010ff */
[----:B0-----:R-:W-:-:S05]  /*28c0*/  IMAD.X R77, R21, 0x1, R9, P4 ;  /* 0x00000001154d7824 */ /* 0x001fca00020e0609 */
[----:B------:R0:W-:Y:S01]  /*28d0*/  @P1 STG.E.U16 desc[UR36][R76.64], R66 ;  /* 0x000000424c001986 */ /* 0x0001e2000c101524 */
[----:B------:R-:W-:Y:S05]  /*28e0*/  @!P2 BRA `(.L_x_34) ;  /* 0x000000000004a947 */ /* 0x000fea0003800000 */
[----:B------:R2:W5:Y:S02]  /*28f0*/  LDG.E.LTC128B.U16 R91, desc[UR36][R64.64+0x2] ;  /* 0x00000224405b7981 */ /* 0x000564000c1e1520 */
.L_x_34:
[----:B------:R-:W-:Y:S05]  /*2900*/  BSYNC B1 ;  /* 0x0000000000017941 */ /* 0x000fea0003800000 */
.L_x_33:
[----:B0----5:R-:W-:Y:S01]  /*2910*/  IMAD.U32 R66, R91, 0x10000, RZ ;  /* 0x000100005b427824 */ /* 0x021fe200078e00ff */
[----:B------:R-:W-:Y:S01]  /*2920*/  ISETP.GT.AND P1, PT, R6, 0x8, PT ;  /* 0x000000080600780c */ /* 0x000fe20003f24270 */
[----:B------:R-:W-:Y:S01]  /*2930*/  BSSY B1, `(.L_x_35) ;  /* 0x000000c000017945 */ /* 0x000fe20003800000 */
[----:B------:R-:W-:Y:S02]  /*2940*/  IMAD R89, R79, 0x78, RZ ;  /* 0x000000784f597824 */ /* 0x000fe400078e02ff */
[----:B------:R-:W-:Y:S01]  /*2950*/  FMUL R66, R66, R73 ;  /* 0x0000004942427220 */ /* 0x000fe20000400000 */
[----:B------:R-:W-:-:S03]  /*2960*/  ISETP.GT.AND P4, PT, R0, RZ, P1 ;  /* 0x000000ff0000720c */ /* 0x000fc60000f84270 */
[----:B------:R-:W-:Y:S01]  /*2970*/  FFMA R66, R67, R72, R66 ;  /* 0x0000004843427223 */ /* 0x000fe20000000042 */
[----:B------:R-:W-:-:S04]  /*2980*/  IMAD.MOV.U32 R67, RZ, RZ, R97 ;  /* 0x000000ffff437224 */ /* 0x000fc800078e0061 */
[----:B------:R-:W-:-:S04]  /*2990*/  F2FP.BF16.F32.PACK_AB R66, RZ, R66 ;  /* 0x00000042ff42723e */ /* 0x000fc800000010ff */
[----:B------:R-:W-:Y:S01]  /*29a0*/  PRMT R86, R66, 0x7610, R86 ;  /* 0x0000761042567816 */ /* 0x000fe20000000056 */
[----:B------:R-:W-:-:S04]  /*29b0*/  IMAD.MOV.U32 R66, RZ, RZ, R88 ;  /* 0x000000ffff427224 */ /* 0x000fc800078e0058 */
[----:B------:R0:W-:Y:S01]  /*29c0*/  @P2 STG.E.U16 desc[UR36][R76.64+0x2], R86 ;  /* 0x000002564c002986 */ /* 0x0001e2000c101524 */
[----:B------:R-:W-:Y:S05]  /*29d0*/  @!P4 BRA `(.L_x_36) ;  /* 0x000000000004c947 */ /* 0x000fea0003800000 */
[----:B------:R3:W5:Y:S02]  /*29e0*/  LDG.E.LTC128B.U16 R91, desc[UR36][R12.64+0x10] ;  /* 0x000010240c5b7981 */ /* 0x000764000c1e1520 */
.L_x_36:
[----:B------:R-:W-:Y:S05]  /*29f0*/  BSYNC B1 ;  /* 0x0000000000017941 */ /* 0x000fea0003800000 */
.L_x_35:
[----:B0----5:R-:W-:Y:S01]  /*2a00*/  IMAD.U32 R86, R91, 0x10000, RZ ;  /* 0x000100005b567824 */ /* 0x021fe200078e00ff */
[----:B------:R-:W-:Y:S01]  /*2a10*/  BSSY B1, `(.L_x_37) ;  /* 0x000000d000017945 */ /* 0x000fe20003800000 */
[----:B------:R-:W-:-:S04]  /*2a20*/  IMAD.WIDE.U32 R66, R78, 0x78, R66 ;  /* 0x000000784e427825 */ /* 0x000fc800078e0042 */
[----:B------:R-:W-:Y:S01]  /*2a30*/  FMUL R79, R86, R73 ;  /* 0x00000049564f7220 */ /* 0x000fe20000400000 */
[----:B------:R-:W-:Y:S01]  /*2a40*/  IMAD.IADD R97, R67, 0x1, R89 ;  /* 0x0000000143617824 */ /* 0x000fe200078e0259 */
[----:B------:R-:W-:Y:S02]  /*2a50*/  IADD3 R86, P2, P5, R84, R66, R80 ;  /* 0x0000004254567210 */ /* 0x000fe40007d5e050 */
[----:B------:R-:W-:Y:S02]  /*2a60*/  FFMA R79, R68, R72, R79 ;  /* 0x00000048444f7223 */ /* 0x000fe4000000004f */
[----:B------:R-:W-:-:S03]  /*2a70*/  IADD3.X R87, R83, R97, R81, P2, P5 ;  /* 0x0000006153577210 */ /* 0x000fc600017ea451 */
[----:B------:R-:W-:Y:S02]  /*2a80*/  F2FP.BF16.F32.PACK_AB R79, RZ, R79 ;  /* 0x0000004fff4f723e */ /* 0x000fe400000010ff */
[----:B------:R-:W-:-:S03]  /*2a90*/  ISETP.GT.AND P2, PT, R6, 0x9, PT ;  /* 0x000000090600780c */ /* 0x000fc60003f44270 */
[----:B------:R0:W-:Y:S01]  /*2aa0*/  @P4 STG.E.U16 desc[UR36][R8.64+0x10], R79 ;  /* 0x0000104f08004986 */ /* 0x0001e2000c101524 */
[----:B------:R-:W-:-:S13]  /*2ab0*/  ISETP.GT.AND P5, PT, R0, RZ, P2 ;  /* 0x000000ff0000720c */ /* 0x000fda00017a4270 */
[----:B0-----:R-:W-:Y:S05]  /*2ac0*/  @!P5 BRA `(.L_x_38) ;  /* 0x000000000004d947 */ /* 0x001fea0003800000 */
[----:B------:R0:W5:Y:S02]  /*2ad0*/  LDG.E.LTC128B.U16 R91, desc[UR36][R12.64+0x12] ;  /* 0x000012240c5b7981 */ /* 0x000164000c1e1520 */
.L_x_38:
[----:B------:R-:W-:Y:S05]  /*2ae0*/  BSYNC B1 ;  /* 0x0000000000017941 */ /* 0x000fea0003800000 */
.L_x_37:
[----:B-----5:R-:W-:Y:S01]  /*2af0*/  IMAD.U32 R68, R91, 0x10000, RZ ;  /* 0x000100005b447824 */ /* 0x020fe200078e00ff */
[----:B------:R-:W-:Y:S01]  /*2b00*/  ISETP.GT.AND P4, PT, R0, 0x8, P1 ;  /* 0x000000080000780c */ /* 0x000fe20000f84270 */
[----:B------:R-:W-:Y:S02]  /*2b10*/  BSSY B1, `(.L_x_39) ;  /* 0x0000007000017945 */ /* 0x000fe40003800000 */
[----:B------:R-:W-:-:S04]  /*2b20*/  FMUL R68, R68, R73 ;  /* 0x0000004944447220 */ /* 0x000fc80000400000 */
[----:B------:R-:W-:-:S05]  /*2b30*/  FFMA R68, R69, R72, R68 ;  /* 0x0000004845447223 */ /* 0x000fca0000000044 */
[----:B------:R-:W-:-:S05]  /*2b40*/  F2FP.BF16.F32.PACK_AB R68, RZ, R68 ;  /* 0x00000044ff44723e */ /* 0x000fca00000010ff */
[----:B------:R4:W-:Y:S01]  /*2b50*/  @P5 STG.E.U16 desc[UR36][R8.64+0x12], R68 ;  /* 0x0000124408005986 */ /* 0x0009e2000c101524 */
[----:B------:R-:W-:Y:S05]  /*2b60*/  @!P4 BRA `(.L_x_40) ;  /* 0x000000000004c947 */ /* 0x000fea0003800000 */
[----:B------:R0:W5:Y:S02]  /*2b70*/  LDG.E.LTC128B.U16 R91, desc[UR36][R64.64+0x10] ;  /* 0x00001024405b7981 */ /* 0x000164000c1e1520 */
.L_x_40:
[----:B------:R-:W-:Y:S05]  /*2b80*/  BSYNC B1 ;  /* 0x0000000000017941 */ /* 0x000fea0003800000 */
.L_x_39:
[----:B----45:R-:W-:Y:S01]  /*2b90*/  IMAD.U32 R68, R91, 0x10000, RZ ;  /* 0x000100005b447824 */ /* 0x030fe200078e00ff */
        /* <DEDUP_REMOVED lines=8> */
.L_x_42:
[----:B------:R-:W-:Y:S05]  /*2c20*/  BSYNC B1 ;  /* 0x0000000000017941 */ /* 0x000fea0003800000 */
.L_x_41:
[----:B-----5:R-:W-:Y:S01]  /*2c30*/  IMAD.U32 R68, R91, 0x10000, RZ ;  /* 0x000100005b447824 */ /* 0x020fe200078e00ff */
[----:B------:R-:W-:-:S03]  /*2c40*/  IADD3 R67, P4, R84, R66, RZ ;  /* 0x0000004254437210 */ /* 0x000fc60007f9e0ff */
[----:B------:R-:W-:Y:S02]  /*2c50*/  FMUL R68, R68, R73 ;  /* 0x0000004944447220 */ /* 0x000fe40000400000 */
[----:B------:R-:W-:Y:S01]  /*2c60*/  IMAD.X R82, R97, 0x1, R83, P4 ;  /* 0x0000000161527824 */ /* 0x000fe200020e0653 */
[----:B------:R-:W-:Y:S01]  /*2c70*/  LEA R66, P4, R67, R14, 0x1 ;  /* 0x0000000e43427211 */ /* 0x000fe200078808ff */
[----:B------:R-:W-:-:S03]  /*2c80*/  FFMA R68, R71, R72, R68 ;  /* 0x0000004847447223 */ /* 0x000fc60000000044 */
[----:B------:R-:W-:Y:S02]  /*2c90*/  LEA.HI.X R67, R67, R15, R82, 0x1, P4 ;  /* 0x0000000f43437211 */ /* 0x000fe400020f0c52 */
[----:B------:R-:W-:-:S04]  /*2ca0*/  F2FP.BF16.F32.PACK_AB R68, RZ, R68 ;  /* 0x00000044ff44723e */ /* 0x000fc800000010ff */
[----:B----4-:R-:W-:-:S05]  /*2cb0*/  PRMT R69, R68, 0x7610, R69 ;  /* 0x0000761044457816 */ /* 0x010fca0000000045 */
[----:B------:R4:W-:Y:S01]  /*2cc0*/  @P5 STG.E.U16 desc[UR36][R76.64+0x12], R69 ;  /* 0x000012454c005986 */ /* 0x0009e2000c101524 */
[----:B------:R-:W-:-:S13]  /*2cd0*/  ISETP.GT.AND P5, PT, R0, 0x80, P0 ;  /* 0x000000800000780c */ /* 0x000fda00007a4270 */
[----:B------:R1:W2:Y:S01]  /*2ce0*/  @P5 LDG.E.LTC128B.U16 R91, desc[UR36][R66.64] ;  /* 0x00000024425b5981 */ /* 0x0002a2000c1e1520 */
[----:B------:R-:W-:Y:S01]  /*2cf0*/  IMAD.WIDE.U32 R70, R78, 0x78, R80 ;  /* 0x000000784e467825 */ /* 0x000fe200078e0050 */
[----:B------:R-:W-:Y:S03]  /*2d00*/  BSSY B1, `(.L_x_43) ;  /* 0x0000016000017945 */ /* 0x000fe60003800000 */
[----:B------:R-:W-:Y:S02]  /*2d10*/  IMAD.IADD R83, R89, 0x1, R71 ;  /* 0x0000000159537824 */ /* 0x000fe400078e0247 */
[----:B------:R-:W-:Y:S02]  /*2d20*/  IMAD.MOV.U32 R82, RZ, RZ, R70 ;  /* 0x000000ffff527224 */ /* 0x000fe400078e0046 */
[----:B------:R-:W-:Y:S02]  /*2d30*/  IMAD R89, R5, 0xf0, RZ ;  /* 0x000000f005597824 */ /* 0x000fe400078e02ff */
[----:B----4-:R-:W-:-:S03]  /*2d40*/  IMAD.WIDE.U32 R68, R74, R78, R82 ;  /* 0x0000004e4a447225 */ /* 0x010fc600078e0052 */
[----:B------:R-:W-:-:S04]  /*2d50*/  IADD3 R68, P4, R10, R68, RZ ;  /* 0x000000440a447210 */ /* 0x000fc80007f9e0ff */
[----:B------:R-:W-:-:S03]  /*2d60*/  IADD3.X R69, R11, R95, R69, P4, !PT ;  /* 0x0000005f0b457210 */ /* 0x000fc600027fe445 */
[----:B------:R-:W-:-:S04]  /*2d70*/  IMAD.WIDE.U32 R68, R23, R20, R68 ;  /* 0x0000001417447225 */ /* 0x000fc800078e0044 */
[----:B------:R-:W-:Y:S01]  /*2d80*/  IMAD.IADD R5, R93, 0x1, R69 ;  /* 0x000000015d057824 */ /* 0x000fe200078e0245 */
[----:B-1----:R-:W-:-:S04]  /*2d90*/  LEA R66, P4, R68, R14, 0x1 ;  /* 0x0000000e44427211 */ /* 0x002fc800078808ff */
[----:B------:R-:W-:Y:S02]  /*2da0*/  LEA.HI.X R67, R68, R15, R5, 0x1, P4 ;  /* 0x0000000f44437211 */ /* 0x000fe400020f0c05 */
[----:B------:R-:W-:Y:S01]  /*2db0*/  ISETP.GT.AND P4, PT, R0, 0x80, P3 ;  /* 0x000000800000780c */ /* 0x000fe20001f84270 */
[----:B--2---:R-:W-:-:S04]  /*2dc0*/  IMAD.U32 R84, R91, 0x10000, RZ ;  /* 0x000100005b547824 */ /* 0x004fc800078e00ff */
[----:B------:R-:W-:Y:S01]  /*2dd0*/  FMUL R79, R84, R73 ;  /* 0x00000049544f7220 */ /* 0x000fe20000400000 */
[----:B------:R-:W-:-:S04]  /*2de0*/  IMAD.WIDE.U32 R84, R4, 0xf0, R76 ;  /* 0x000000f004547825 */ /* 0x000fc800078e004c */
[----:B------:R-:W-:Y:S01]  /*2df0*/  FFMA R79, R56, R72, R79 ;  /* 0x00000048384f7223 */ /* 0x000fe2000000004f */
[----:B------:R-:W-:Y:S02]  /*2e00*/  IMAD.IADD R69, R85, 0x1, R89 ;  /* 0x0000000155457824 */ /* 0x000fe400078e0259 */
[----:B------:R-:W-:Y:S02]  /*2e10*/  @P5 IMAD.MOV.U32 R68, RZ, RZ, R84 ;  /* 0x000000ffff445224 */ /* 0x000fe400078e0054 */
[----:B------:R-:W-:-:S05]  /*2e20*/  F2FP.BF16.F32.PACK_AB R79, RZ, R79 ;  /* 0x0000004fff4f723e */ /* 0x000fca00000010ff */
[----:B------:R1:W-:Y:S01]  /*2e30*/  @P5 STG.E.U16 desc[UR36][R68.64], R79 ;  /* 0x0000004f44005986 */ /* 0x0003e2000c101524 */
[----:B------:R-:W-:Y:S05]  /*2e40*/  @!P4 BRA `(.L_x_44) ;  /* 0x000000000004c947 */ /* 0x000fea0003800000 */
[----:B------:R2:W5:Y:S02]  /*2e50*/  LDG.E.LTC128B.U16 R91, desc[UR36][R66.64+0x2] ;  /* 0x00000224425b7981 */ /* 0x000564000c1e1520 */
.L_x_44:
[----:B------:R-:W-:Y:S05]  /*2e60*/  BSYNC B1 ;  /* 0x0000000000017941 */ /* 0x000fea0003800000 */
.L_x_43:
[----:B-----5:R-:W-:Y:S01]  /*2e70*/  IMAD.U32 R56, R91, 0x10000, RZ ;  /* 0x000100005b387824 */ /* 0x020fe200078e00ff */
[----:B------:R-:W-:Y:S01]  /*2e80*/  IADD3 R70, P5, R80, R70, RZ ;  /* 0x0000004650467210 */ /* 0x000fe20007fbe0ff */
[----:B-1----:R-:W-:Y:S01]  /*2e90*/  @P4 IMAD.MOV.U32 R79, RZ, RZ, R69 ;  /* 0x000000ffff4f4224 */ /* 0x002fe200078e0045 */
[----:B------:R-:W-:Y:S01]  /*2ea0*/  ISETP.GT.AND P0, PT, R0, 0x88, P0 ;  /* 0x000000880000780c */ /* 0x000fe20000704270 */
[----:B------:R-:W-:Y:S01]  /*2eb0*/  FMUL R56, R56, R73 ;  /* 0x0000004938387220 */ /* 0x000fe20000400000 */
[----:B------:R-:W-:Y:S01]  /*2ec0*/  BSSY B1, `(.L_x_45) ;  /* 0x000000d000017945 */ /* 0x000fe20003800000 */
[----:B------:R-:W-:Y:S02]  /*2ed0*/  IMAD.X R71, R83, 0x1, R81, P5 ;  /* 0x0000000153477824 */ /* 0x000fe400028e0651 */
[----:B------:R-:W-:Y:S01]  /*2ee0*/  FFMA R56, R57, R72, R56 ;  /* 0x0000004839387223 */ /* 0x000fe20000000038 */
[----:B------:R-:W-:-:S04]  /*2ef0*/  IMAD.WIDE.U32 R74, R74, R78, R70 ;  /* 0x0000004e4a4a7225 */ /* 0x000fc800078e0046 */
[----:B------:R-:W-:Y:S01]  /*2f00*/  F2FP.BF16.F32.PACK_AB R56, RZ, R56 ;  /* 0x00000038ff38723e */ /* 0x000fe200000010ff */
[----:B------:R-:W-:Y:S01]  /*2f10*/  @P4 IMAD.MOV.U32 R78, RZ, RZ, R84 ;  /* 0x000000ffff4e4224 */ /* 0x000fe200078e0054 */
[----:B------:R-:W-:Y:S02]  /*2f20*/  IADD3 R70, P5, R10, R74, RZ ;  /* 0x0000004a0a467210 */ /* 0x000fe40007fbe0ff */
[----:B------:R-:W-:-:S05]  /*2f30*/  PRMT R5, R56, 0x7610, R5 ;  /* 0x0000761038057816 */ /* 0x000fca0000000005 */
[----:B------:R1:W-:Y:S01]  /*2f40*/  @P4 STG.E.U16 desc[UR36][R78.64+0x2], R5 ;  /* 0x000002054e004986 */ /* 0x0003e2000c101524 */
[----:B------:R-:W-:-:S04]  /*2f50*/  LEA R56, P4, R86, R14, 0x1 ;  /* 0x0000000e56387211 */ /* 0x000fc800078808ff */
[----:B------:R-:W-:Y:S01]  /*2f60*/  LEA.HI.X R57, R86, R15, R87, 0x1, P4 ;  /* 0x0000000f56397211 */ /* 0x000fe200020f0c57 */
[----:B------:R-:W-:Y:S08]  /*2f70*/  @!P0 BRA `(.L_x_46) ;  /* 0x0000000000048947 */ /* 0x000ff00003800000 */
[----:B------:R4:W5:Y:S02]  /*2f80*/  LDG.E.LTC128B.U16 R91, desc[UR36][R56.64] ;  /* 0x00000024385b7981 */ /* 0x000964000c1e1520 */
.L_x_46:
[----:B------:R-:W-:Y:S05]  /*2f90*/  BSYNC B1 ;  /* 0x0000000000017941 */ /* 0x000fea0003800000 */
.L_x_45:
[----:B-----5:R-:W-:Y:S01]  /*2fa0*/  IMAD.U32 R10, R91, 0x10000, RZ ;  /* 0x000100005b0a7824 */ /* 0x020fe200078e00ff */
[----:B------:R-:W-:Y:S01]  /*2fb0*/  IADD3.X R71, R11, R95, R75, P5, !PT ;  /* 0x0000005f0b477210 */ /* 0x000fe20002ffe44b */
[----:B------:R-:W-:Y:S01]  /*2fc0*/  BSSY B1, `(.L_x_47) ;  /* 0x000000e000017945 */ /* 0x000fe20003800000 */
[----:B------:R-:W-:Y:S01]  /*2fd0*/  ISETP.GT.AND P3, PT, R0, 0x88, P3 ;  /* 0x000000880000780c */ /* 0x000fe20001f64270 */
[----:B-1----:R-:W-:Y:S01]  /*2fe0*/  FMUL R5, R10, R73 ;  /* 0x000000490a057220 */ /* 0x002fe20000400000 */
[----:B------:R-:W-:Y:S01]  /*2ff0*/  IADD3 R10, P4, R7, R84, RZ ;  /* 0x00000054070a7210 */ /* 0x000fe20007f9e0ff */
[----:B----4-:R-:W-:-:S04]  /*3000*/  IMAD.WIDE.U32 R56, R23, R20, R70 ;  /* 0x0000001417387225 */ /* 0x010fc800078e0046 */
[----:B------:R-:W-:Y:S01]  /*3010*/  FFMA R5, R58, R72, R5 ;  /* 0x000000483a057223 */ /* 0x000fe20000000005 */
[----:B------:R-:W-:Y:S01]  /*3020*/  IMAD.X R11, R69, 0x1, R21, P4 ;  /* 0x00000001450b7824 */ /* 0x000fe200020e0615 */
[----:B------:R-:W-:Y:S01]  /*3030*/  LEA R14, P5, R56, R14, 0x1 ;  /* 0x0000000e380e7211 */ /* 0x000fe200078a08ff */
[----:B------:R-:W-:Y:S02]  /*3040*/  IMAD.IADD R20, R93, 0x1, R57 ;  /* 0x000000015d147824 */ /* 0x000fe400078e0239 */
[----:B------:R-:W-:-:S03]  /*3050*/  F2FP.BF16.F32.PACK_AB R5, RZ, R5 ;  /* 0x00000005ff05723e */ /* 0x000fc600000010ff */
[----:B------:R-:W-:Y:S02]  /*3060*/  LEA.HI.X R15, R56, R15, R20, 0x1, P5 ;  /* 0x0000000f380f7211 */ /* 0x000fe400028f0c14 */
[----:B------:R1:W-:Y:S01]  /*3070*/  @P0 STG.E.U16 desc[UR36][R10.64], R5 ;  /* 0x000000050a000986 */ /* 0x0003e2000c101524 */
[----:B------:R-:W-:Y:S05]  /*3080*/  @!P3 BRA `(.L_x_48) ;  /* 0x000000000004b947 */ /* 0x000fea0003800000 */
[----:B------:R4:W5:Y:S02]  /*3090*/  LDG.E.LTC128B.U16 R91, desc[UR36][R14.64+0x2] ;  /* 0x000002240e5b7981 */ /* 0x000964000c1e1520 */
.L_x_48:
[----:B------:R-:W-:Y:S05]  /*30a0*/  BSYNC B1 ;  /* 0x0000000000017941 */ /* 0x000fea0003800000 */
.L_x_47:
        /* <DEDUP_REMOVED lines=9> */
.L_x_50:
[----:B------:R-:W-:Y:S05]  /*3140*/  BSYNC B1 ;  /* 0x0000000000017941 */ /* 0x000fea0003800000 */
.L_x_49:
[----:B0----5:R-:W-:Y:S01]  /*3150*/  IMAD.U32 R20, R91, 0x10000, RZ ;  /* 0x000100005b147824 */ /* 0x021fe200078e00ff */
[----:B------:R-:W-:Y:S01]  /*3160*/  ISETP.GT.AND P3, PT, R0, 0x80, P2 ;  /* 0x000000800000780c */ /* 0x000fe20001764270 */
[----:B------:R-:W-:Y:S01]  /*3170*/  @P0 IMAD.MOV.U32 R56, RZ, RZ, R84 ;  /* 0x000000ffff380224 */ /* 0x000fe200078e0054 */
[----:B------:R-:W-:Y:S01]  /*3180*/  BSSY B1, `(.L_x_51) ;  /* 0x0000008000017945 */ /* 0x000fe20003800000 */
[----:B-1----:R-:W-:Y:S01]  /*3190*/  FMUL R5, R20, R73 ;  /* 0x0000004914057220 */ /* 0x002fe20000400000 */
[----:B------:R-:W-:-:S03]  /*31a0*/  @P0 IMAD.MOV.U32 R57, RZ, RZ, R69 ;  /* 0x000000ffff390224 */ /* 0x000fc600078e0045 */
[----:B------:R-:W-:-:S05]  /*31b0*/  FFMA R5, R60, R72, R5 ;  /* 0x000000483c057223 */ /* 0x000fca0000000005 */
[----:B------:R-:W-:-:S05]  /*31c0*/  F2FP.BF16.F32.PACK_AB R5, RZ, R5 ;  /* 0x00000005ff05723e */ /* 0x000fca00000010ff */
[----:B------:R0:W-:Y:S01]  /*31d0*/  @P0 STG.E.U16 desc[UR36][R56.64+0x10], R5 ;  /* 0x0000100538000986 */ /* 0x0001e2000c101524 */
[----:B------:R-:W-:Y:S05]  /*31e0*/  @!P3 BRA `(.L_x_52) ;  /* 0x000000000004b947 */ /* 0x000fea0003800000 */
[----:B------:R1:W5:Y:S02]  /*31f0*/  LDG.E.LTC128B.U16 R91, desc[UR36][R66.64+0x12] ;  /* 0x00001224425b7981 */ /* 0x000364000c1e1520 */
.L_x_52:
[----:B------:R-:W-:Y:S05]  /*3200*/  BSYNC B1 ;  /* 0x0000000000017941 */ /* 0x000fea0003800000 */
.L_x_51:
[----:B-----5:R-:W-:Y:S01]  /*3210*/  IMAD.U32 R20, R91, 0x10000, RZ ;  /* 0x000100005b147824 */ /* 0x020fe200078e00ff */
[----:B------:R-:W-:Y:S01]  /*3220*/  ISETP.GT.AND P1, PT, R0, 0x88, P1 ;  /* 0x000000880000780c */ /* 0x000fe20000f24270 */
[----:B------:R-:W-:Y:S01]  /*3230*/  @P3 IMAD.MOV.U32 R68, RZ, RZ, R84 ;  /* 0x000000ffff443224 */ /* 0x000fe200078e0054 */
[----:B------:R-:W-:Y:S01]  /*3240*/  BSSY B1, `(.L_x_53) ;  /* 0x0000007000017945 */ /* 0x000fe20003800000 */
[----:B------:R-:W-:-:S04]  /*3250*/  FMUL R20, R20, R73 ;  /* 0x0000004914147220 */ /* 0x000fc80000400000 */
[----:B------:R-:W-:-:S05]  /*3260*/  FFMA R20, R61, R72, R20 ;  /* 0x000000483d147223 */ /* 0x000fca0000000014 */
[----:B------:R-:W-:-:S05]  /*3270*/  F2FP.BF16.F32.PACK_AB R20, RZ, R20 ;  /* 0x00000014ff14723e */ /* 0x000fca00000010ff */
[----:B------:R0:W-:Y:S01]  /*3280*/  @P3 STG.E.U16 desc[UR36][R68.64+0x12], R20 ;  /* 0x0000121444003986 */ /* 0x0001e2000c101524 */
[----:B------:R-:W-:Y:S05]  /*3290*/  @!P1 BRA `(.L_x_54) ;  /* 0x0000000000049947 */ /* 0x000fea0003800000 */
[----:B------:R0:W5:Y:S02]  /*32a0*/  LDG.E.LTC128B.U16 R91, desc[UR36][R14.64+0x10] ;  /* 0x000010240e5b7981 */ /* 0x000164000c1e1520 */
.L_x_54:
[----:B------:R-:W-:Y:S05]  /*32b0*/  BSYNC B1 ;  /* 0x0000000000017941 */ /* 0x000fea0003800000 */
.L_x_53:
[----:B0----5:R-:W-:Y:S01]  /*32c0*/  IMAD.U32 R20, R91, 0x10000, RZ ;  /* 0x000100005b147824 */ /* 0x021fe200078e00ff */
        /* <DEDUP_REMOVED lines=8> */
.L_x_56:
[----:B------:R-:W-:Y:S05]  /*3350*/  BSYNC B1 ;  /* 0x0000000000017941 */ /* 0x000fea0003800000 */
.L_x_55:
[----:B-----5:R-:W-:Y:S01]  /*3360*/  IMAD.U32 R20, R91, 0x10000, RZ ;  /* 0x000100005b147824 */ /* 0x020fe200078e00ff */
[----:B------:R-:W-:Y:S01]  /*3370*/  ISETP.GT.AND P3, PT, R6, 0x10, PT ;  /* 0x000000100600780c */ /* 0x000fe20003f64270 */
[----:B------:R-:W-:Y:S02]  /*3380*/  BSSY B1, `(.L_x_57) ;  /* 0x0000008000017945 */ /* 0x000fe40003800000 */
[----:B------:R-:W-:Y:S01]  /*3390*/  FMUL R20, R20, R73 ;  /* 0x0000004914147220 */ /* 0x000fe20000400000 */
[----:B------:R-:W-:-:S03]  /*33a0*/  ISETP.GT.AND P0, PT, R0, RZ, P3 ;  /* 0x000000ff0000720c */ /* 0x000fc60001f04270 */
[----:B------:R-:W-:-:S05]  /*33b0*/  FFMA R20, R63, R72, R20 ;  /* 0x000000483f147223 */ /* 0x000fca0000000014 */
[----:B------:R-:W-:-:S05]  /*33c0*/  F2FP.BF16.F32.PACK_AB R20, RZ, R20 ;  /* 0x00000014ff14723e */ /* 0x000fca00000010ff */
[----:B------:R0:W-:Y:S01]  /*33d0*/  @P2 STG.E.U16 desc[UR36][R10.64+0x12], R20 ;  /* 0x000012140a002986 */ /* 0x0001e2000c101524 */
[----:B------:R-:W-:Y:S05]  /*33e0*/  @!P0 BRA `(.L_x_58) ;  /* 0x0000000000048947 */ /* 0x000fea0003800000 */
[----:B------:R0:W5:Y:S02]  /*33f0*/  LDG.E.LTC128B.U16 R91, desc[UR36][R12.64+0x20] ;  /* 0x000020240c5b7981 */ /* 0x000164000c1e1520 */
.L_x_58:
[----:B------:R-:W-:Y:S05]  /*3400*/  BSYNC B1 ;  /* 0x0000000000017941 */ /* 0x000fea0003800000 */
.L_x_57:
[----:B0----5:R-:W-:Y:S01]  /*3410*/  IMAD.U32 R10, R91, 0x10000, RZ ;  /* 0x000100005b0a7824 */ /* 0x021fe200078e00ff */
        /* <DEDUP_REMOVED lines=9> */
.L_x_60:
[----:B------:R-:W-:Y:S05]  /*34b0*/  BSYNC B1 ;  /* 0x0000000000017941 */ /* 0x000fea0003800000 */
.L_x_59:
        /* <DEDUP_REMOVED lines=9> */
.L_x_62:
[----:B------:R-:W-:Y:S05]  /*3550*/  BSYNC B1 ;  /* 0x0000000000017941 */ /* 0x000fea0003800000 */
.L_x_61:
        /* <DEDUP_REMOVED lines=9> */
.L_x_64:
[----:B------:R-:W-:Y:S05]  /*35f0*/  BSYNC B1 ;  /* 0x0000000000017941 */ /* 0x000fea0003800000 */
.L_x_63:
        /* <DEDUP_REMOVED lines=10> */
.L_x_66:
[----:B------:R-:W-:Y:S05]  /*36a0*/  BSYNC B1 ;  /* 0x0000000000017941 */ /* 0x000fea0003800000 */
.L_x_65:
        /* <DEDUP_REMOVED lines=10> */
.L_x_68:
[----:B------:R-:W-:Y:S05]  /*3750*/  BSYNC B1 ;  /* 0x0000000000017941 */ /* 0x000fea0003800000 */
.L_x_67:
        /* <DEDUP_REMOVED lines=9> */
.L_x_70:
[----:B------:R-:W-:Y:S05]  /*37f0*/  BSYNC B1 ;  /* 0x0000000000017941 */ /* 0x000fea0003800000 */
.L_x_69:
        /* <DEDUP_REMOVED lines=9> */
.L_x_72:
[----:B------:R-:W-:Y:S05]  /*3890*/  BSYNC B1 ;  /* 0x0000000000017941 */ /* 0x000fea0003800000 */
.L_x_71:
        /* <DEDUP_REMOVED lines=9> */
.L_x_74:
[----:B------:R-:W-:Y:S05]  /*3930*/  BSYNC B1 ;  /* 0x0000000000017941 */ /* 0x000fea0003800000 */
.L_x_73:
[----:B0----5:R-:W-:Y:S01]  /*3940*/  IMAD.U32 R10, R91, 0x10000, RZ ;  /* 0x000100005b0a7824 */ /* 0x021fe200078e00ff */
[----:B------:R-:W-:Y:S01]  /*3950*/  ISETP.GT.AND P4, PT, R0, 0x80, P2 ;  /* 0x000000800000780c */ /* 0x000fe20001784270 */
[----:B------:R-:W-:Y:S02]  /*3960*/  BSSY B1, `(.L_x_75) ;  /* 0x000000b000017945 */ /* 0x000fe40003800000 */
[----:B------:R-:W-:Y:S01]  /*3970*/  FMUL R5, R10, R73 ;  /* 0x000000490a057220 */ /* 0x000fe20000400000 */
[----:B------:R-:W-:-:S04]  /*3980*/  IMAD.WIDE.U32 R10, R4, 0xf0, R76 ;  /* 0x000000f0040a7825 */ /* 0x000fc800078e004c */
[----:B------:R-:W-:-:S05]  /*3990*/  FFMA R5, R40, R72, R5 ;  /* 0x0000004828057223 */ /* 0x000fca0000000005 */
[----:B------:R-:W-:Y:S01]  /*39a0*/  F2FP.BF16.F32.PACK_AB R4, RZ, R5 ;  /* 0x00000005ff04723e */ /* 0x000fe200000010ff */
[----:B------:R-:W-:-:S03]  /*39b0*/  IMAD.IADD R5, R89, 0x1, R11 ;  /* 0x0000000159057824 */ /* 0x000fc600078e020b */
[----:B------:R-:W-:Y:S01]  /*39c0*/  PRMT R20, R4, 0x7610, R20 ;  /* 0x0000761004147816 */ /* 0x000fe20000000014 */
[----:B------:R-:W-:-:S05]  /*39d0*/  IMAD.MOV.U32 R4, RZ, RZ, R10 ;  /* 0x000000ffff047224 */ /* 0x000fca00078e000a */
[----:B------:R0:W-:Y:S01]  /*39e0*/  @P5 STG.E.U16 desc[UR36][R4.64+0x20], R20 ;  /* 0x0000201404005986 */ /* 0x0001e2000c101524 */
[----:B------:R-:W-:Y:S05]  /*39f0*/  @!P4 BRA `(.L_x_76) ;  /* 0x000000000004c947 */ /* 0x000fea0003800000 */
[----:B------:R0:W5:Y:S02]  /*3a00*/  LDG.E.LTC128B.U16 R91, desc[UR36][R66.64+0x22] ;  /* 0x00002224425b7981 */ /* 0x000164000c1e1520 */
.L_x_76:
[----:B------:R-:W-:Y:S05]  /*3a10*/  BSYNC B1 ;  /* 0x0000000000017941 */ /* 0x000fea0003800000 */
.L_x_75:
        /* <DEDUP_REMOVED lines=9> */
.L_x_78:
[----:B------:R-:W-:Y:S05]  /*3ab0*/  BSYNC B1 ;  /* 0x0000000000017941 */ /* 0x000fea0003800000 */
.L_x_77:
[----:B0----5:R-:W-:Y:S01]  /*3ac0*/  IMAD.U32 R20, R91, 0x10000, RZ ;  /* 0x000100005b147824 */ /* 0x021fe200078e00ff */
[----:B------:R-:W-:Y:S01]  /*3ad0*/  IADD3 R10, P4, R7, R10, RZ ;  /* 0x0000000a070a7210 */ /* 0x000fe20007f9e0ff */
[----:B------:R-:W-:Y:S01]  /*3ae0*/  BSSY B1, `(.L_x_79) ;  /* 0x0000009000017945 */ /* 0x000fe20003800000 */
[----:B------:R-:W-:Y:S01]  /*3af0*/  ISETP.GT.AND P2, PT, R0, 0x88, P2 ;  /* 0x000000880000780c */ /* 0x000fe20001744270 */
[----:B------:R-:W-:-:S04]  /*3b00*/  FMUL R11, R20, R73 ;  /* 0x00000049140b7220 */ /* 0x000fc80000400000 */
[----:B------:R-:W-:-:S05]  /*3b10*/  FFMA R11, R42, R72, R11 ;  /* 0x000000482a0b7223 */ /* 0x000fca000000000b */
[----:B------:R-:W-:Y:S01]  /*3b20*/  F2FP.BF16.F32.PACK_AB R7, RZ, R11 ;  /* 0x0000000bff07723e */ /* 0x000fe200000010ff */
[----:B------:R-:W-:-:S05]  /*3b30*/  IMAD.X R11, R21, 0x1, R5, P4 ;  /* 0x00000001150b7824 */ /* 0x000fca00020e0605 */
[----:B------:R0:W-:Y:S01]  /*3b40*/  @P3 STG.E.U16 desc[UR36][R10.64+0x20], R7 ;  /* 0x000020070a003986 */ /* 0x0001e2000c101524 */
[----:B------:R-:W-:Y:S05]  /*3b50*/  @!P2 BRA `(.L_x_80) ;  /* 0x000000000004a947 */ /* 0x000fea0003800000 */
[----:B------:R0:W5:Y:S02]  /*3b60*/  LDG.E.LTC128B.U16 R91, desc[UR36][R14.64+0x22] ;  /* 0x000022240e5b7981 */ /* 0x000164000c1e1520 */
.L_x_80:
[----:B------:R-:W-:Y:S05]  /*3b70*/  BSYNC B1 ;  /* 0x0000000000017941 */ /* 0x000fea0003800000 */
.L_x_79:
        /* <DEDUP_REMOVED lines=9> */
.L_x_82:
[----:B------:R-:W-:Y:S05]  /*3c10*/  BSYNC B1 ;  /* 0x0000000000017941 */ /* 0x000fea0003800000 */
.L_x_81:
        /* <DEDUP_REMOVED lines=9> */
.L_x_84:
[----:B------:R-:W-:Y:S05]  /*3cb0*/  BSYNC B1 ;  /* 0x0000000000017941 */ /* 0x000fea0003800000 */
.L_x_83:
        /* <DEDUP_REMOVED lines=9> */
.L_x_86:
[----:B------:R-:W-:Y:S05]  /*3d50*/  BSYNC B1 ;  /* 0x0000000000017941 */ /* 0x000fea0003800000 */
.L_x_85:
        /* <DEDUP_REMOVED lines=9> */
.L_x_88:
[----:B------:R-:W-:Y:S05]  /*3df0*/  BSYNC B1 ;  /* 0x0000000000017941 */ /* 0x000fea0003800000 */
.L_x_87:
        /* <DEDUP_REMOVED lines=10> */
.L_x_90:
[----:B------:R-:W-:Y:S05]  /*3ea0*/  BSYNC B1 ;  /* 0x0000000000017941 */ /* 0x000fea0003800000 */
.L_x_89:
        /* <DEDUP_REMOVED lines=10> */
.L_x_92:
[----:B------:R-:W-:Y:S05]  /*3f50*/  BSYNC B1 ;  /* 0x0000000000017941 */ /* 0x000fea0003800000 */
.L_x_91:
        /* <DEDUP_REMOVED lines=9> */
.L_x_94:
[----:B------:R-:W-:Y:S05]  /*3ff0*/  BSYNC B1 ;  /* 0x0000000000017941 */ /* 0x000fea0003800000 */
.L_x_93:
        /* <DEDUP_REMOVED lines=9> */
.L_x_96:
[----:B------:R-:W-:Y:S05]  /*4090*/  BSYNC B1 ;  /* 0x0000000000017941 */ /* 0x000fea0003800000 */
.L_x_95:
        /* <DEDUP_REMOVED lines=10> */
.L_x_98:
[----:B------:R-:W-:Y:S05]  /*4140*/  BSYNC B1 ;  /* 0x0000000000017941 */ /* 0x000fea0003800000 */
.L_x_97:
        /* <DEDUP_REMOVED lines=10> */
.L_x_100:
[----:B------:R-:W-:Y:S05]  /*41f0*/  BSYNC B1 ;  /* 0x0000000000017941 */ /* 0x000fea0003800000 */
.L_x_99:
        /* <DEDUP_REMOVED lines=9> */
.L_x_102:
[----:B------:R-:W-:Y:S05]  /*4290*/  BSYNC B1 ;  /* 0x0000000000017941 */ /* 0x000fea0003800000 */
.L_x_101:
        /* <DEDUP_REMOVED lines=9> */
.L_x_104:
[----:B------:R-:W-:Y:S05]  /*4330*/  BSYNC B1 ;  /* 0x0000000000017941 */ /* 0x000fea0003800000 */
.L_x_103:
        /* <DEDUP_REMOVED lines=9> */
.L_x_106:
[----:B------:R-:W-:Y:S05]  /*43d0*/  BSYNC B1 ;  /* 0x0000000000017941 */ /* 0x000fea0003800000 */
.L_x_105:
        /* <DEDUP_REMOVED lines=9> */
.L_x_108:
[----:B------:R-:W-:Y:S05]  /*4470*/  BSYNC B1 ;  /* 0x0000000000017941 */ /* 0x000fea0003800000 */
.L_x_107:
        /* <DEDUP_REMOVED lines=9> */
.L_x_110:
[----:B------:R-:W-:Y:S05]  /*4510*/  BSYNC B1 ;  /* 0x0000000000017941 */ /* 0x000fea0003800000 */
.L_x_109:
        /* <DEDUP_REMOVED lines=9> */
.L_x_112:
[----:B------:R-:W-:Y:S05]  /*45b0*/  BSYNC B1 ;  /* 0x0000000000017941 */ /* 0x000fea0003800000 */
.L_x_111:
        /* <DEDUP_REMOVED lines=9> */
.L_x_114:
[----:B------:R-:W-:Y:S05]  /*4650*/  BSYNC B1 ;  /* 0x0000000000017941 */ /* 0x000fea0003800000 */
.L_x_113:
        /* <DEDUP_REMOVED lines=9> */
.L_x_116:
[----:B------:R-:W-:Y:S05]  /*46f0*/  BSYNC B1 ;  /* 0x0000000000017941 */ /* 0x000fea0003800000 */
.L_x_115:
        /* <DEDUP_REMOVED lines=9> */
.L_x_118:
[----:B------:R-:W-:Y:S05]  /*4790*/  BSYNC B1 ;  /* 0x0000000000017941 */ /* 0x000fea0003800000 */
.L_x_117:
        /* <DEDUP_REMOVED lines=9> */
.L_x_120:
[----:B------:R-:W-:Y:S05]  /*4830*/  BSYNC B1 ;  /* 0x0000000000017941 */ /* 0x000fea0003800000 */
.L_x_119:
[----:B------:R-:W-:Y:S05]  /*4840*/  @!P0 BRA `(.L_x_121) ;  /* 0x0000000c00a08947 */ /* 0x000fea0003800000 */
[----:B-----5:R-:W-:-:S04]  /*4850*/  IMAD.U32 R0, R91, 0x10000, RZ ;  /* 0x000100005b007824 */ /* 0x020fc800078e00ff */
[----:B------:R-:W-:-:S04]  /*4860*/  FMUL R0, R0, R73 ;  /* 0x0000004900007220 */ /* 0x000fc80000400000 */
[----:B------:R-:W-:-:S05]  /*4870*/  FFMA R0, R31, R72, R0 ;  /* 0x000000481f007223 */ /* 0x000fca0000000000 */
[----:B------:R-:W-:-:S05]  /*4880*/  F2FP.BF16.F32.PACK_AB R0, RZ, R0 ;  /* 0x00000000ff00723e */ /* 0x000fca00000010ff */
[----:B------:R0:W-:Y:S01]  /*4890*/  STG.E.U16 desc[UR36][R10.64+0x52], R0 ;  /* 0x000052000a007986 */ /* 0x0001e2000c101524 */
[----:B------:R-:W-:Y:S05]  /*48a0*/  BRA `(.L_x_121) ;  /* 0x0000000c00887947 */ /* 0x000fea0003800000 */
.L_x_30:
[----:B------:R-:W-:Y:S01]  /*48b0*/  ULDC.64 UR4, c[0x0][0x5c0] ;  /* 0x0001700000047ab9 */ /* 0x000fe20000000a00 */
[-C--:B------:R-:W-:Y:S01]  /*48c0*/  FMUL R64, R64, R72.reuse ;  /* 0x0000004840407220 */ /* 0x080fe20000400000 */
[----:B------:R-:W-:Y:S01]  /*48d0*/  LEA R8, P2, R80, UR4, 0x1 ;  /* 0x0000000450087c11 */ /* 0x000fe2000f8408ff */
[----:B------:R-:W-:Y:S01]  /*48e0*/  IMAD.SHL.U32 R23, R4, 0x10, RZ ;  /* 0x0000001004177824 */ /* 0x000fe200078e00ff */
[----:B------:R-:W-:Y:S01]  /*48f0*/  ISETP.GT.AND P3, PT, R6, 0x1, PT ;  /* 0x000000010600780c */ /* 0x000fe20003f64270 */
[----:B------:R-:W-:Y:S01]  /*4900*/  FMUL R65, R65, R72 ;  /* 0x0000004841417220 */ /* 0x000fe20000400000 */
[----:B------:R-:W-:Y:S01]  /*4910*/  F2FP.BF16.F32.PACK_AB R64, RZ, R64 ;  /* 0x00000040ff40723e */ /* 0x000fe200000010ff */
[-C--:B------:R-:W-:Y:S01]  /*4920*/  FMUL R67, R67, R72.reuse ;  /* 0x0000004843437220 */ /* 0x080fe20000400000 */
[----:B------:R-:W-:Y:S01]  /*4930*/  LEA.HI.X R9, R80, UR5, R87, 0x1, P2 ;  /* 0x0000000550097c11 */ /* 0x000fe200090f0c57 */
[-C--:B------:R-:W-:Y:S01]  /*4940*/  FMUL R66, R66, R72.reuse ;  /* 0x0000004842427220 */ /* 0x080fe20000400000 */
[----:B------:R-:W-:Y:S01]  /*4950*/  ISETP.GT.AND P2, PT, R0, RZ, P3 ;  /* 0x000000ff0000720c */ /* 0x000fe20001f44270 */
[-C--:B------:R-:W-:Y:S01]  /*4960*/  FMUL R69, R69, R72.reuse ;  /* 0x0000004845457220 */ /* 0x080fe20000400000 */
[----:B------:R-:W-:Y:S01]  /*4970*/  SHF.L.U64.HI R7, R4, 0x4, R5 ;  /* 0x0000000404077819 */ /* 0x000fe20000010205 */
[----:B------:R-:W-:Y:S01]  /*4980*/  @P1 STG.E.U16 desc[UR36][R8.64], R64 ;  /* 0x0000004008001986 */ /* 0x000fe2000c101524 */
[----:B------:R-:W-:Y:S01]  /*4990*/  ISETP.GT.AND P1, PT, R0, 0x8, P3 ;  /* 0x000000080000780c */ /* 0x000fe20001f24270 */
[----:B------:R-:W-:Y:S01]  /*49a0*/  FMUL R68, R68, R72 ;  /* 0x0000004844447220 */ /* 0x000fe20000400000 */
[----:B------:R-:W-:Y:S01]  /*49b0*/  IADD3 R14, P4, R23, R8, RZ ;  /* 0x00000008170e7210 */ /* 0x000fe20007f9e0ff */
[-C--:B------:R-:W-:Y:S01]  /*49c0*/  FMUL R71, R71, R72.reuse ;  /* 0x0000004847477220 */ /* 0x080fe20000400000 */
[----:B------:R-:W-:Y:S01]  /*49d0*/  F2FP.BF16.F32.PACK_AB R65, RZ, R65 ;  /* 0x00000041ff41723e */ /* 0x000fe200000010ff */
[----:B------:R-:W-:Y:S01]  /*49e0*/  FMUL R70, R70, R72 ;  /* 0x0000004846467220 */ /* 0x000fe20000400000 */
[----:B------:R-:W-:Y:S01]  /*49f0*/  F2FP.BF16.F32.PACK_AB R67, RZ, R67 ;  /* 0x00000043ff43723e */ /* 0x000fe200000010ff */
[----:B------:R-:W-:Y:S01]  /*4a00*/  IMAD.X R15, R7, 0x1, R9, P4 ;  /* 0x00000001070f7824 */ /* 0x000fe200020e0609 */
[----:B------:R-:W-:Y:S01]  /*4a10*/  ISETP.GT.AND P5, PT, R0, 0x8, P0 ;  /* 0x000000080000780c */ /* 0x000fe200007a4270 */
[----:B------:R-:W-:Y:S01]  /*4a20*/  @P2 STG.E.U16 desc[UR36][R8.64+0x2], R65 ;  /* 0x0000024108002986 */ /* 0x000fe2000c101524 */
[----:B------:R-:W-:Y:S01]  /*4a30*/  F2FP.BF16.F32.PACK_AB R66, RZ, R66 ;  /* 0x00000042ff42723e */ /* 0x000fe200000010ff */
[----:B------:R-:W-:Y:S01]  /*4a40*/  FMUL R56, R56, R72 ;  /* 0x0000004838387220 */ /* 0x000fe20000400000 */
[C---:B------:R-:W-:Y:S01]  /*4a50*/  ISETP.GT.AND P2, PT, R6.reuse, 0x8, PT ;  /* 0x000000080600780c */ /* 0x040fe20003f44270 */
[----:B------:R-:W-:Y:S01]  /*4a60*/  @P1 STG.E.U16 desc[UR36][R14.64+0x2], R67 ;  /* 0x000002430e001986 */ /* 0x000fe2000c101524 */
[----:B------:R-:W-:Y:S01]  /*4a70*/  ISETP.GT.AND P1, PT, R6, 0x9, PT ;  /* 0x000000090600780c */ /* 0x000fe20003f24270 */
[----:B------:R-:W-:Y:S01]  /*4a80*/  IMAD R5, R5, 0xf0, RZ ;  /* 0x000000f005057824 */ /* 0x000fe200078e02ff */
[----:B------:R-:W-:Y:S01]  /*4a90*/  F2FP.BF16.F32.PACK_AB R69, RZ, R69 ;  /* 0x00000045ff45723e */ /* 0x000fe200000010ff */
[----:B------:R-:W-:Y:S01]  /*4aa0*/  IMAD.WIDE.U32 R10, R4, 0xf0, R14 ;  /* 0x000000f0040a7825 */ /* 0x000fe200078e000e */
[----:B------:R-:W-:-:S03]  /*4ab0*/  ISETP.GT.AND P4, PT, R0, RZ, P1 ;  /* 0x000000ff0000720c */ /* 0x000fc60000f84270 */
[----:B------:R-:W-:Y:S01]  /*4ac0*/  FMUL R57, R57, R72 ;  /* 0x0000004839397220 */ /* 0x000fe20000400000 */
[----:B------:R-:W-:Y:S01]  /*4ad0*/  F2FP.BF16.F32.PACK_AB R68, RZ, R68 ;  /* 0x00000044ff44723e */ /* 0x000fe200000010ff */
[----:B------:R-:W-:Y:S01]  /*4ae0*/  @P5 STG.E.U16 desc[UR36][R14.64], R66 ;  /* 0x000000420e005986 */ /* 0x000fe2000c101524 */
[----:B------:R-:W-:Y:S01]  /*4af0*/  ISETP.GT.AND P5, PT, R0, RZ, P2 ;  /* 0x000000ff0000720c */ /* 0x000fe200017a4270 */
[----:B------:R-:W-:Y:S01]  /*4b00*/  IMAD.IADD R11, R5, 0x1, R11 ;  /* 0x00000001050b7824 */ /* 0x000fe200078e020b */
[----:B------:R-:W-:Y:S01]  /*4b10*/  F2FP.BF16.F32.PACK_AB R71, RZ, R71 ;  /* 0x00000047ff47723e */ /* 0x000fe200000010ff */
[----:B------:R-:W-:Y:S01]  /*4b20*/  FMUL R58, R58, R72 ;  /* 0x000000483a3a7220 */ /* 0x000fe20000400000 */
[----:B------:R-:W-:Y:S01]  /*4b30*/  F2FP.BF16.F32.PACK_AB R70, RZ, R70 ;  /* 0x00000046ff46723e */ /* 0x000fe200000010ff */
[----:B------:R-:W-:Y:S01]  /*4b40*/  FMUL R59, R59, R72 ;  /* 0x000000483b3b7220 */ /* 0x000fe20000400000 */
[----:B------:R-:W-:Y:S01]  /*4b50*/  F2FP.BF16.F32.PACK_AB R56, RZ, R56 ;  /* 0x00000038ff38723e */ /* 0x000fe200000010ff */
[-C--:B------:R-:W-:Y:S01]  /*4b60*/  FMUL R60, R60, R72.reuse ;  /* 0x000000483c3c7220 */ /* 0x080fe20000400000 */
[----:B------:R-:W-:Y:S01]  /*4b70*/  F2FP.BF16.F32.PACK_AB R57, RZ, R57 ;  /* 0x00000039ff39723e */ /* 0x000fe200000010ff */
[----:B------:R-:W-:Y:S01]  /*4b80*/  @P4 STG.E.U16 desc[UR36][R8.64+0x12], R69 ;  /* 0x0000124508004986 */ /* 0x000fe2000c101524 */
[C---:B------:R-:W-:Y:S01]  /*4b90*/  ISETP.GT.AND P4, PT, R0.reuse, 0x8, P1 ;  /* 0x000000080000780c */ /* 0x040fe20000f84270 */
[----:B------:R-:W-:Y:S01]  /*4ba0*/  FMUL R61, R61, R72 ;  /* 0x000000483d3d7220 */ /* 0x000fe20000400000 */
[----:B------:R-:W-:Y:S01]  /*4bb0*/  F2FP.BF16.F32.PACK_AB R58, RZ, R58 ;  /* 0x0000003aff3a723e */ /* 0x000fe200000010ff */
[----:B------:R-:W-:Y:S01]  /*4bc0*/  @P5 STG.E.U16 desc[UR36][R8.64+0x10], R68 ;  /* 0x0000104408005986 */ /* 0x000fe2000c101524 */
[----:B------:R-:W-:Y:S01]  /*4bd0*/  ISETP.GT.AND P5, PT, R0, 0x8, P2 ;  /* 0x000000080000780c */ /* 0x000fe200017a4270 */
[-C--:B------:R-:W-:Y:S01]  /*4be0*/  FMUL R62, R62, R72.reuse ;  /* 0x000000483e3e7220 */ /* 0x080fe20000400000 */
[----:B------:R-:W-:Y:S01]  /*4bf0*/  F2FP.BF16.F32.PACK_AB R59, RZ, R59 ;  /* 0x0000003bff3b723e */ /* 0x000fe200000010ff */
[----:B------:R-:W-:Y:S01]  /*4c00*/  FMUL R63, R63, R72 ;  /* 0x000000483f3f7220 */ /* 0x000fe20000400000 */
[----:B------:R-:W-:Y:S01]  /*4c10*/  F2FP.BF16.F32.PACK_AB R60, RZ, R60 ;  /* 0x0000003cff3c723e */ /* 0x000fe200000010ff */
[-C--:B------:R-:W-:Y:S01]  /*4c20*/  FMUL R49, R49, R72.reuse ;  /* 0x0000004831317220 */ /* 0x080fe20000400000 */
[----:B------:R-:W-:Y:S01]  /*4c30*/  F2FP.BF16.F32.PACK_AB R61, RZ, R61 ;  /* 0x0000003dff3d723e */ /* 0x000fe200000010ff */
[----:B------:R-:W-:Y:S01]  /*4c40*/  FMUL R48, R48, R72 ;  /* 0x0000004830307220 */ /* 0x000fe20000400000 */
[----:B------:R-:W-:Y:S01]  /*4c50*/  F2FP.BF16.F32.PACK_AB R62, RZ, R62 ;  /* 0x0000003eff3e723e */ /* 0x000fe200000010ff */
[----:B------:R-:W-:Y:S01]  /*4c60*/  @P4 STG.E.U16 desc[UR36][R14.64+0x12], R71 ;  /* 0x000012470e004986 */ /* 0x000fe2000c101524 */
[----:B------:R-:W-:Y:S01]  /*4c70*/  ISETP.GT.AND P4, PT, R0, 0x80, P0 ;  /* 0x000000800000780c */ /* 0x000fe20000784270 */
[-C--:B------:R-:W-:Y:S01]  /*4c80*/  FMUL R50, R50, R72.reuse ;  /* 0x0000004832327220 */ /* 0x080fe20000400000 */
[C---:B------:R-:W-:Y:S01]  /*4c90*/  ISETP.GT.AND P0, PT, R0.reuse, 0x88, P0 ;  /* 0x000000880000780c */ /* 0x040fe20000704270 */
[----:B------:R-:W-:Y:S01]  /*4ca0*/  @P5 STG.E.U16 desc[UR36][R14.64+0x10], R70 ;  /* 0x000010460e005986 */ /* 0x000fe2000c101524 */
[C---:B------:R-:W-:Y:S01]  /*4cb0*/  ISETP.GT.AND P5, PT, R0.reuse, 0x80, P3 ;  /* 0x000000800000780c */ /* 0x040fe20001fa4270 */
[-C--:B------:R-:W-:Y:S01]  /*4cc0*/  FMUL R51, R51, R72.reuse ;  /* 0x0000004833337220 */ /* 0x080fe20000400000 */
[----:B------:R-:W-:Y:S01]  /*4cd0*/  ISETP.GT.AND P3, PT, R0, 0x88, P3 ;  /* 0x000000880000780c */ /* 0x000fe20001f64270 */
[-C--:B------:R-:W-:Y:S01]  /*4ce0*/  FMUL R52, R52, R72.reuse ;  /* 0x0000004834347220 */ /* 0x080fe20000400000 */
[----:B------:R-:W-:Y:S01]  /*4cf0*/  F2FP.BF16.F32.PACK_AB R63, RZ, R63 ;  /* 0x0000003fff3f723e */ /* 0x000fe200000010ff */
[-C--:B------:R-:W-:Y:S01]  /*4d00*/  FMUL R53, R53, R72.reuse ;  /* 0x0000004835357220 */ /* 0x080fe20000400000 */
[----:B------:R-:W-:Y:S01]  /*4d10*/  F2FP.BF16.F32.PACK_AB R49, RZ, R49 ;  /* 0x00000031ff31723e */ /* 0x000fe200000010ff */
[----:B------:R-:W-:Y:S01]  /*4d20*/  FMUL R54, R54, R72 ;  /* 0x0000004836367220 */ /* 0x000fe20000400000 */
[----:B------:R-:W-:Y:S01]  /*4d30*/  F2FP.BF16.F32.PACK_AB R48, RZ, R48 ;  /* 0x00000030ff30723e */ /* 0x000fe200000010ff */
[----:B------:R0:W-:Y:S01]  /*4d40*/  @P4 STG.E.U16 desc[UR36][R10.64], R56 ;  /* 0x000000380a004986 */ /* 0x0001e2000c101524 */
[----:B------:R-:W-:Y:S01]  /*4d50*/  IADD3 R12, P4, R23, R10, RZ ;  /* 0x0000000a170c7210 */ /* 0x000fe20007f9e0ff */
[----:B------:R-:W-:Y:S01]  /*4d60*/  FMUL R55, R55, R72 ;  /* 0x0000004837377220 */ /* 0x000fe20000400000 */
[----:B------:R-:W-:Y:S01]  /*4d70*/  F2FP.BF16.F32.PACK_AB R50, RZ, R50 ;  /* 0x00000032ff32723e */ /* 0x000fe200000010ff */
[----:B------:R1:W-:Y:S01]  /*4d80*/  @P5 STG.E.U16 desc[UR36][R10.64+0x2], R57 ;  /* 0x000002390a005986 */ /* 0x0003e2000c101524 */
[C---:B------:R-:W-:Y:S01]  /*4d90*/  ISETP.GT.AND P5, PT, R0.reuse, 0x80, P2 ;  /* 0x000000800000780c */ /* 0x040fe200017a4270 */
[--C-:B------:R-:W-:Y:S01]  /*4da0*/  IMAD.X R13, R7, 0x1, R11.reuse, P4 ;  /* 0x00000001070d7824 */ /* 0x100fe200020e060b */
[----:B------:R-:W-:Y:S01]  /*4db0*/  ISETP.GT.AND P4, PT, R0, 0x80, P1 ;  /* 0x000000800000780c */ /* 0x000fe20000f84270 */
[-C--:B------:R-:W-:Y:S01]  /*4dc0*/  FMUL R40, R40, R72.reuse ;  /* 0x0000004828287220 */ /* 0x080fe20000400000 */
[----:B------:R-:W-:Y:S01]  /*4dd0*/  ISETP.GT.AND P1, PT, R0, 0x88, P1 ;  /* 0x000000880000780c */ /* 0x000fe20000f24270 */
[-C--:B------:R-:W-:Y:S01]  /*4de0*/  FMUL R41, R41, R72.reuse ;  /* 0x0000004829297220 */ /* 0x080fe20000400000 */
[----:B------:R-:W-:Y:S01]  /*4df0*/  @P0 STG.E.U16 desc[UR36][R12.64], R58 ;  /* 0x0000003a0c000986 */ /* 0x000fe2000c101524 */
[----:B------:R-:W-:Y:S01]  /*4e00*/  ISETP.GT.AND P0, PT, R6, 0x11, PT ;  /* 0x000000110600780c */ /* 0x000fe20003f04270 */
[-C--:B------:R-:W-:Y:S01]  /*4e10*/  FMUL R42, R42, R72.reuse ;  /* 0x000000482a2a7220 */ /* 0x080fe20000400000 */
[----:B------:R-:W-:Y:S01]  /*4e20*/  F2FP.BF16.F32.PACK_AB R51, RZ, R51 ;  /* 0x00000033ff33723e */ /* 0x000fe200000010ff */
[----:B------:R-:W-:Y:S01]  /*4e30*/  FMUL R43, R43, R72 ;  /* 0x000000482b2b7220 */ /* 0x000fe20000400000 */
[----:B------:R-:W-:Y:S01]  /*4e40*/  F2FP.BF16.F32.PACK_AB R52, RZ, R52 ;  /* 0x00000034ff34723e */ /* 0x000fe200000010ff */
[----:B------:R-:W-:Y:S01]  /*4e50*/  FMUL R44, R44, R72 ;  /* 0x000000482c2c7220 */ /* 0x000fe20000400000 */
[--C-:B------:R-:W-:Y:S01]  /*4e60*/  @P5 IMAD.MOV.U32 R20, RZ, RZ, R10.reuse ;  /* 0x000000ffff145224 */ /* 0x100fe200078e000a */
[----:B------:R-:W-:Y:S01]  /*4e70*/  F2FP.BF16.F32.PACK_AB R53, RZ, R53 ;  /* 0x00000035ff35723e */ /* 0x000fe200000010ff */
[--C-:B------:R-:W-:Y:S01]  /*4e80*/  @P5 IMAD.MOV.U32 R21, RZ, RZ, R11.reuse ;  /* 0x000000ffff155224 */ /* 0x100fe200078e000b */
[----:B------:R-:W-:Y:S01]  /*4e90*/  F2FP.BF16.F32.PACK_AB R54, RZ, R54 ;  /* 0x00000036ff36723e */ /* 0x000fe200000010ff */
[----:B0-----:R-:W-:Y:S01]  /*4ea0*/  @P4 IMAD.MOV.U32 R56, RZ, RZ, R10 ;  /* 0x000000ffff384224 */ /* 0x001fe200078e000a */
[----:B------:R-:W-:Y:S01]  /*4eb0*/  F2FP.BF16.F32.PACK_AB R55, RZ, R55 ;  /* 0x00000037ff37723e */ /* 0x000fe200000010ff */
[----:B-1----:R-:W-:Y:S01]  /*4ec0*/  @P4 IMAD.MOV.U32 R57, RZ, RZ, R11 ;  /* 0x000000ffff394224 */ /* 0x002fe200078e000b */
[----:B------:R-:W-:Y:S01]  /*4ed0*/  F2FP.BF16.F32.PACK_AB R40, RZ, R40 ;  /* 0x00000028ff28723e */ /* 0x000fe200000010ff */
[--C-:B------:R-:W-:Y:S01]  /*4ee0*/  @P3 IMAD.MOV.U32 R10, RZ, RZ, R12.reuse ;  /* 0x000000ffff0a3224 */ /* 0x100fe200078e000c */
[----:B------:R-:W-:Y:S01]  /*4ef0*/  F2FP.BF16.F32.PACK_AB R41, RZ, R41 ;  /* 0x00000029ff29723e */ /* 0x000fe200000010ff */
[--C-:B------:R-:W-:Y:S01]  /*4f00*/  @P3 IMAD.MOV.U32 R11, RZ, RZ, R13.reuse ;  /* 0x000000ffff0b3224 */ /* 0x100fe200078e000d */
[----:B------:R-:W-:Y:S01]  /*4f10*/  F2FP.BF16.F32.PACK_AB R42, RZ, R42 ;  /* 0x0000002aff2a723e */ /* 0x000fe200000010ff */
[-C--:B------:R-:W-:Y:S01]  /*4f20*/  FMUL R45, R45, R72.reuse ;  /* 0x000000482d2d7220 */ /* 0x080fe20000400000 */
[-C--:B------:R-:W-:Y:S01]  /*4f30*/  FMUL R46, R46, R72.reuse ;  /* 0x000000482e2e7220 */ /* 0x080fe20000400000 */
[----:B------:R-:W-:Y:S01]  /*4f40*/  F2FP.BF16.F32.PACK_AB R43, RZ, R43 ;  /* 0x0000002bff2b723e */ /* 0x000fe200000010ff */
[----:B------:R0:W-:Y:S01]  /*4f50*/  @P3 STG.E.U16 desc[UR36][R10.64+0x2], R59 ;  /* 0x0000023b0a003986 */ /* 0x0001e2000c101524 */
[----:B------:R-:W-:Y:S01]  /*4f60*/  ISETP.GT.AND P3, PT, R0, 0x88, P2 ;  /* 0x000000880000780c */ /* 0x000fe20001764270 */
[-C--:B------:R-:W-:Y:S01]  /*4f70*/  FMUL R47, R47, R72.reuse ;  /* 0x000000482f2f7220 */ /* 0x080fe20000400000 */
[----:B------:R-:W-:Y:S01]  /*4f80*/  ISETP.GT.AND P2, PT, R6, 0x10, PT ;  /* 0x000000100600780c */ /* 0x000fe20003f44270 */
[----:B------:R-:W-:Y:S01]  /*4f90*/  @P5 STG.E.U16 desc[UR36][R20.64+0x10], R60 ;  /* 0x0000103c14005986 */ /* 0x000fe2000c101524 */
[----:B------:R-:W-:Y:S01]  /*4fa0*/  ISETP.GT.AND P5, PT, R0, RZ, P0 ;  /* 0x000000ff0000720c */ /* 0x000fe200007a4270 */
[----:B------:R-:W-:Y:S01]  /*4fb0*/  FMUL R32, R32, R72 ;  /* 0x0000004820207220 */ /* 0x000fe20000400000 */
[----:B------:R-:W-:Y:S01]  /*4fc0*/  F2FP.BF16.F32.PACK_AB R44, RZ, R44 ;  /* 0x0000002cff2c723e */ /* 0x000fe200000010ff */
[----:B------:R-:W-:Y:S01]  /*4fd0*/  @P4 STG.E.U16 desc[UR36][R56.64+0x12], R61 ;  /* 0x0000123d38004986 */ /* 0x000fe2000c101524 */
[----:B------:R-:W-:Y:S01]  /*4fe0*/  ISETP.GT.AND P4, PT, R0, RZ, P2 ;  /* 0x000000ff0000720c */ /* 0x000fe20001784270 */
[-C--:B------:R-:W-:Y:S01]  /*4ff0*/  FMUL R33, R33, R72.reuse ;  /* 0x0000004821217220 */ /* 0x080fe20000400000 */
[----:B------:R-:W-:Y:S01]  /*5000*/  F2FP.BF16.F32.PACK_AB R45, RZ, R45 ;  /* 0x0000002dff2d723e */ /* 0x000fe200000010ff */
[----:B------:R-:W-:Y:S01]  /*5010*/  FMUL R34, R34, R72 ;  /* 0x0000004822227220 */ /* 0x000fe20000400000 */
[----:B------:R-:W-:Y:S01]  /*5020*/  F2FP.BF16.F32.PACK_AB R46, RZ, R46 ;  /* 0x0000002eff2e723e */ /* 0x000fe200000010ff */
[----:B0-----:R-:W-:Y:S01]  /*5030*/  @P3 IMAD.MOV.U32 R10, RZ, RZ, R12 ;  /* 0x000000ffff0a3224 */ /* 0x001fe200078e000c */
[----:B------:R-:W-:Y:S01]  /*5040*/  F2FP.BF16.F32.PACK_AB R47, RZ, R47 ;  /* 0x0000002fff2f723e */ /* 0x000fe200000010ff */
[----:B------:R-:W-:-:S02]  /*5050*/  @P3 IMAD.MOV.U32 R11, RZ, RZ, R13 ;  /* 0x000000ffff0b3224 */ /* 0x000fc400078e000d */
[----:B------:R-:W-:Y:S01]  /*5060*/  FMUL R35, R35, R72 ;  /* 0x0000004823237220 */ /* 0x000fe20000400000 */
[----:B------:R-:W-:Y:S01]  /*5070*/  F2FP.BF16.F32.PACK_AB R32, RZ, R32 ;  /* 0x00000020ff20723e */ /* 0x000fe200000010ff */
[-C--:B------:R-:W-:Y:S01]  /*5080*/  FMUL R36, R36, R72.reuse ;  /* 0x0000004824247220 */ /* 0x080fe20000400000 */
[----:B------:R-:W-:Y:S01]  /*5090*/  F2FP.BF16.F32.PACK_AB R33, RZ, R33 ;  /* 0x00000021ff21723e */ /* 0x000fe200000010ff */
[----:B------:R0:W-:Y:S01]  /*50a0*/  @P3 STG.E.U16 desc[UR36][R10.64+0x10], R62 ;  /* 0x0000103e0a003986 */ /* 0x0001e2000c101524 */
[----:B------:R-:W-:Y:S01]  /*50b0*/  ISETP.GT.AND P3, PT, R0, 0x8, P2 ;  /* 0x000000080000780c */ /* 0x000fe20001764270 */
[----:B------:R-:W-:Y:S01]  /*50c0*/  FMUL R37, R37, R72 ;  /* 0x0000004825257220 */ /* 0x000fe20000400000 */
[----:B------:R-:W-:Y:S01]  /*50d0*/  F2FP.BF16.F32.PACK_AB R34, RZ, R34 ;  /* 0x00000022ff22723e */ /* 0x000fe200000010ff */
[----:B------:R1:W-:Y:S01]  /*50e0*/  @P1 STG.E.U16 desc[UR36][R12.64+0x12], R63 ;  /* 0x0000123f0c001986 */ /* 0x0003e2000c101524 */
[----:B------:R-:W-:Y:S01]  /*50f0*/  ISETP.GT.AND P1, PT, R6, 0x18, PT ;  /* 0x000000180600780c */ /* 0x000fe20003f24270 */
[-C--:B------:R-:W-:Y:S01]  /*5100*/  FMUL R38, R38, R72.reuse ;  /* 0x0000004826267220 */ /* 0x080fe20000400000 */
[----:B------:R-:W-:Y:S01]  /*5110*/  F2FP.BF16.F32.PACK_AB R35, RZ, R35 ;  /* 0x00000023ff23723e */ /* 0x000fe200000010ff */
[----:B------:R1:W-:Y:S01]  /*5120*/  @P5 STG.E.U16 desc[UR36][R8.64+0x22], R49 ;  /* 0x0000223108005986 */ /* 0x0003e2000c101524 */
[C---:B------:R-:W-:Y:S01]  /*5130*/  ISETP.GT.AND P5, PT, R0.reuse, 0x8, P0 ;  /* 0x000000080000780c */ /* 0x040fe200007a4270 */
[----:B------:R-:W-:Y:S01]  /*5140*/  FMUL R39, R39, R72 ;  /* 0x0000004827277220 */ /* 0x000fe20000400000 */
[----:B------:R-:W-:Y:S01]  /*5150*/  F2FP.BF16.F32.PACK_AB R36, RZ, R36 ;  /* 0x00000024ff24723e */ /* 0x000fe200000010ff */
[----:B------:R1:W-:Y:S01]  /*5160*/  @P4 STG.E.U16 desc[UR36][R8.64+0x20], R48 ;  /* 0x0000203008004986 */ /* 0x0003e2000c101524 */
[----:B------:R-:W-:Y:S01]  /*5170*/  ISETP.GT.AND P4, PT, R0, RZ, P1 ;  /* 0x000000ff0000720c */ /* 0x000fe20000f84270 */
[----:B0-----:R-:W-:Y:S01]  /*5180*/  IMAD.WIDE.U32 R10, R4, 0xf0, R14 ;  /* 0x000000f0040a7825 */ /* 0x001fe200078e000e */
[----:B------:R-:W-:Y:S01]  /*5190*/  F2FP.BF16.F32.PACK_AB R37, RZ, R37 ;  /* 0x00000025ff25723e */ /* 0x000fe200000010ff */
[----:B------:R1:W-:Y:S01]  /*51a0*/  @P3 STG.E.U16 desc[UR36][R14.64+0x20], R50 ;  /* 0x000020320e003986 */ /* 0x0003e2000c101524 */
[----:B------:R-:W-:Y:S01]  /*51b0*/  ISETP.GT.AND P3, PT, R6, 0x19, PT ;  /* 0x000000190600780c */ /* 0x000fe20003f64270 */
[----:B------:R-:W-:Y:S01]  /*51c0*/  IMAD.IADD R11, R5, 0x1, R11 ;  /* 0x00000001050b7824 */ /* 0x000fe200078e020b */
[----:B------:R-:W-:Y:S01]  /*51d0*/  F2FP.BF16.F32.PACK_AB R38, RZ, R38 ;  /* 0x00000026ff26723e */ /* 0x000fe200000010ff */
[-C--:B------:R-:W-:Y:S01]  /*51e0*/  FMUL R24, R24, R72.reuse ;  /* 0x0000004818187220 */ /* 0x080fe20000400000 */
[----:B------:R-:W-:Y:S01]  /*51f0*/  F2FP.BF16.F32.PACK_AB R39, RZ, R39 ;  /* 0x00000027ff27723e */ /* 0x000fe200000010ff */
[----:B------:R1:W-:Y:S01]  /*5200*/  @P5 STG.E.U16 desc[UR36][R14.64+0x22], R51 ;  /* 0x000022330e005986 */ /* 0x0003e2000c101524 */
[C---:B------:R-:W-:Y:S01]  /*5210*/  ISETP.GT.AND P5, PT, R0.reuse, RZ, P3 ;  /* 0x000000ff0000720c */ /* 0x040fe20001fa4270 */
[----:B------:R-:W-:Y:S01]  /*5220*/  FMUL R25, R25, R72 ;  /* 0x0000004819197220 */ /* 0x000fe20000400000 */
[----:B------:R-:W-:Y:S01]  /*5230*/  F2FP.BF16.F32.PACK_AB R24, RZ, R24 ;  /* 0x00000018ff18723e */ /* 0x000fe200000010ff */
[----:B------:R1:W-:Y:S01]  /*5240*/  @P4 STG.E.U16 desc[UR36][R8.64+0x30], R52 ;  /* 0x0000303408004986 */ /* 0x0003e2000c101524 */
[----:B------:R-:W-:Y:S01]  /*5250*/  ISETP.GT.AND P4, PT, R0, 0x8, P1 ;  /* 0x000000080000780c */ /* 0x000fe20000f84270 */
[-C--:B------:R-:W-:Y:S01]  /*5260*/  FMUL R26, R26, R72.reuse ;  /* 0x000000481a1a7220 */ /* 0x080fe20000400000 */
[----:B------:R-:W-:Y:S01]  /*5270*/  F2FP.BF16.F32.PACK_AB R25, RZ, R25 ;  /* 0x00000019ff19723e */ /* 0x000fe200000010ff */
[-C--:B------:R-:W-:Y:S01]  /*5280*/  FMUL R27, R27, R72.reuse ;  /* 0x000000481b1b7220 */ /* 0x080fe20000400000 */
[-C--:B------:R-:W-:Y:S01]  /*5290*/  FMUL R28, R28, R72.reuse ;  /* 0x000000481c1c7220 */ /* 0x080fe20000400000 */
[-C--:B------:R-:W-:Y:S01]  /*52a0*/  FMUL R29, R29, R72.reuse ;  /* 0x000000481d1d7220 */ /* 0x080fe20000400000 */
[-C--:B------:R-:W-:Y:S01]  /*52b0*/  FMUL R30, R30, R72.reuse ;  /* 0x000000481e1e7220 */ /* 0x080fe20000400000 */
[----:B------:R-:W-:Y:S01]  /*52c0*/  FMUL R31, R31, R72 ;  /* 0x000000481f1f7220 */ /* 0x000fe20000400000 */
[----:B------:R-:W-:Y:S01]  /*52d0*/  F2FP.BF16.F32.PACK_AB R26, RZ, R26 ;  /* 0x0000001aff1a723e */ /* 0x000fe200000010ff */
[----:B------:R1:W-:Y:S01]  /*52e0*/  @P5 STG.E.U16 desc[UR36][R8.64+0x32], R53 ;  /* 0x0000323508005986 */ /* 0x0003e2000c101524 */
[----:B------:R-:W-:-:S02]  /*52f0*/  ISETP.GT.AND P5, PT, R0, 0x8, P3 ;  /* 0x000000080000780c */ /* 0x000fc40001fa4270 */
[----:B------:R-:W-:Y:S01]  /*5300*/  F2FP.BF16.F32.PACK_AB R27, RZ, R27 ;  /* 0x0000001bff1b723e */ /* 0x000fe200000010ff */
[----:B------:R1:W-:Y:S01]  /*5310*/  @P4 STG.E.U16 desc[UR36][R14.64+0x30], R54 ;  /* 0x000030360e004986 */ /* 0x0003e2000c101524 */
[C---:B------:R-:W-:Y:S02]  /*5320*/  ISETP.GT.AND P4, PT, R0.reuse, 0x80, P2 ;  /* 0x000000800000780c */ /* 0x040fe40001784270 */
[----:B------:R-:W-:Y:S02]  /*5330*/  ISETP.GT.AND P2, PT, R0, 0x88, P2 ;  /* 0x000000880000780c */ /* 0x000fe40001744270 */
[----:B------:R-:W-:Y:S02]  /*5340*/  F2FP.BF16.F32.PACK_AB R28, RZ, R28 ;  /* 0x0000001cff1c723e */ /* 0x000fe400000010ff */
[----:B------:R-:W-:Y:S02]  /*5350*/  F2FP.BF16.F32.PACK_AB R29, RZ, R29 ;  /* 0x0000001dff1d723e */ /* 0x000fe400000010ff */
[----:B------:R-:W-:Y:S01]  /*5360*/  F2FP.BF16.F32.PACK_AB R30, RZ, R30 ;  /* 0x0000001eff1e723e */ /* 0x000fe200000010ff */
[----:B------:R1:W-:Y:S01]  /*5370*/  @P5 STG.E.U16 desc[UR36][R14.64+0x32], R55 ;  /* 0x000032370e005986 */ /* 0x0003e2000c101524 */
[----:B------:R-:W-:-:S02]  /*5380*/  IADD3 R4, P5, R23, R10, RZ ;  /* 0x0000000a17047210 */ /* 0x000fc40007fbe0ff */
[----:B------:R-:W-:Y:S01]  /*5390*/  F2FP.BF16.F32.PACK_AB R31, RZ, R31 ;  /* 0x0000001fff1f723e */ /* 0x000fe200000010ff */
[----:B------:R1:W-:Y:S01]  /*53a0*/  @P4 STG.E.U16 desc[UR36][R10.64+0x20], R40 ;  /* 0x000020280a004986 */ /* 0x0003e2000c101524 */
[C---:B------:R-:W-:Y:S01]  /*53b0*/  ISETP.GT.AND P4, PT, R0.reuse, 0x80, P0 ;  /* 0x000000800000780c */ /* 0x040fe20000784270 */
[----:B------:R-:W-:Y:S01]  /*53c0*/  IMAD.X R5, R7, 0x1, R11, P5 ;  /* 0x0000000107057824 */ /* 0x000fe200028e060b */
[C---:B------:R-:W-:Y:S02]  /*53d0*/  ISETP.GT.AND P0, PT, R0.reuse, 0x88, P0 ;  /* 0x000000880000780c */ /* 0x040fe40000704270 */
[----:B------:R-:W-:-:S09]  /*53e0*/  ISETP.GT.AND P5, PT, R0, 0x88, P3 ;  /* 0x000000880000780c */ /* 0x000fd20001fa4270 */
[----:B------:R1:W-:Y:S01]  /*53f0*/  @P4 STG.E.U16 desc[UR36][R10.64+0x22], R41 ;  /* 0x000022290a004986 */ /* 0x0003e2000c101524 */
[C---:B------:R-:W-:Y:S02]  /*5400*/  ISETP.GT.AND P4, PT, R0.reuse, 0x80, P1 ;  /* 0x000000800000780c */ /* 0x040fe40000f84270 */
[C---:B------:R-:W-:Y:S01]  /*5410*/  ISETP.GT.AND P1, PT, R0.reuse, 0x88, P1 ;  /* 0x000000880000780c */ /* 0x040fe20000f24270 */
[----:B------:R1:W-:Y:S01]  /*5420*/  @P2 STG.E.U16 desc[UR36][R4.64+0x20], R42 ;  /* 0x0000202a04002986 */ /* 0x0003e2000c101524 */
[----:B------:R-:W-:Y:S02]  /*5430*/  ISETP.GT.AND P2, PT, R0, 0x80, P3 ;  /* 0x000000800000780c */ /* 0x000fe40001f44270 */
[C---:B------:R-:W-:Y:S01]  /*5440*/  ISETP.GT.AND P3, PT, R6.reuse, 0x20, PT ;  /* 0x000000200600780c */ /* 0x040fe20003f64270 */
[----:B------:R1:W-:Y:S01]  /*5450*/  @P0 STG.E.U16 desc[UR36][R4.64+0x22], R43 ;  /* 0x0000222b04000986 */ /* 0x0003e2000c101524 */
[----:B------:R-:W-:-:S05]  /*5460*/  ISETP.GT.AND P0, PT, R6, 0x21, PT ;  /* 0x000000210600780c */ /* 0x000fca0003f04270 */
[----:B------:R1:W-:Y:S01]  /*5470*/  @P4 STG.E.U16 desc[UR36][R10.64+0x30], R44 ;  /* 0x0000302c0a004986 */ /* 0x0003e2000c101524 */
[----:B------:R-:W-:-:S03]  /*5480*/  ISETP.GT.AND P4, PT, R0, 0x8, P3 ;  /* 0x000000080000780c */ /* 0x000fc60001f84270 */
[----:B------:R1:W-:Y:S01]  /*5490*/  @P2 STG.E.U16 desc[UR36][R10.64+0x32], R45 ;  /* 0x0000322d0a002986 */ /* 0x0003e2000c101524 */
[----:B------:R-:W-:-:S03]  /*54a0*/  ISETP.GT.AND P2, PT, R0, RZ, P0 ;  /* 0x000000ff0000720c */ /* 0x000fc60000744270 */
[----:B------:R1:W-:Y:S01]  /*54b0*/  @P1 STG.E.U16 desc[UR36][R4.64+0x30], R46 ;  /* 0x0000302e04001986 */ /* 0x0003e2000c101524 */
[----:B------:R-:W-:-:S03]  /*54c0*/  ISETP.GT.AND P1, PT, R0, RZ, P3 ;  /* 0x000000ff0000720c */ /* 0x000fc60001f24270 */
[----:B------:R1:W-:Y:S01]  /*54d0*/  @P5 STG.E.U16 desc[UR36][R4.64+0x32], R47 ;  /* 0x0000322f04005986 */ /* 0x0003e2000c101524 */
[----:B------:R-:W-:-:S05]  /*54e0*/  ISETP.GT.AND P5, PT, R0, 0x8, P0 ;  /* 0x000000080000780c */ /* 0x000fca00007a4270 */
[----:B------:R1:W-:Y:S01]  /*54f0*/  @P2 STG.E.U16 desc[UR36][R8.64+0x42], R33 ;  /* 0x0000422108002986 */ /* 0x0003e2000c101524 */
[----:B------:R-:W-:-:S03]  /*5500*/  ISETP.GT.AND P2, PT, R6, 0x29, PT ;  /* 0x000000290600780c */ /* 0x000fc60003f44270 */
[----:B------:R1:W-:Y:S01]  /*5510*/  @P1 STG.E.U16 desc[UR36][R8.64+0x40], R32 ;  /* 0x0000402008001986 */ /* 0x0003e2000c101524 */
[----:B------:R-:W-:-:S03]  /*5520*/  ISETP.GT.AND P1, PT, R6, 0x28, PT ;  /* 0x000000280600780c */ /* 0x000fc60003f24270 */
[----:B------:R1:W-:Y:S01]  /*5530*/  @P4 STG.E.U16 desc[UR36][R14.64+0x40], R34 ;  /* 0x000040220e004986 */ /* 0x0003e2000c101524 */
[----:B------:R-:W-:-:S03]  /*5540*/  ISETP.GT.AND P4, PT, R0, RZ, P2 ;  /* 0x000000ff0000720c */ /* 0x000fc60001784270 */
[----:B------:R1:W-:Y:S01]  /*5550*/  @P5 STG.E.U16 desc[UR36][R14.64+0x42], R35 ;  /* 0x000042230e005986 */ /* 0x0003e2000c101524 */
[----:B------:R-:W-:-:S09]  /*5560*/  ISETP.GT.AND P5, PT, R0, RZ, P1 ;  /* 0x000000ff0000720c */ /* 0x000fd20000fa4270 */
[----:B------:R1:W-:Y:S01]  /*5570*/  @P4 STG.E.U16 desc[UR36][R8.64+0x52], R37 ;  /* 0x0000522508004986 */ /* 0x0003e2000c101524 */
[----:B------:R-:W-:-:S03]  /*5580*/  ISETP.GT.AND P4, PT, R0, 0x8, P2 ;  /* 0x000000080000780c */ /* 0x000fc60001784270 */
[----:B------:R1:W-:Y:S01]  /*5590*/  @P5 STG.E.U16 desc[UR36][R8.64+0x50], R36 ;  /* 0x0000502408005986 */ /* 0x0003e2000c101524 */
[----:B------:R-:W-:-:S09]  /*55a0*/  ISETP.GT.AND P5, PT, R0, 0x8, P1 ;  /* 0x000000080000780c */ /* 0x000fd20000fa4270 */
[----:B------:R1:W-:Y:S01]  /*55b0*/  @P4 STG.E.U16 desc[UR36][R14.64+0x52], R39 ;  /* 0x000052270e004986 */ /* 0x0003e2000c101524 */
[C---:B------:R-:W-:Y:S02]  /*55c0*/  ISETP.GT.AND P4, PT, R0.reuse, 0x80, P3 ;  /* 0x000000800000780c */ /* 0x040fe40001f84270 */
[C---:B------:R-:W-:Y:S01]  /*55d0*/  ISETP.GT.AND P3, PT, R0.reuse, 0x88, P3 ;  /* 0x000000880000780c */ /* 0x040fe20001f64270 */
[----:B------:R1:W-:Y:S01]  /*55e0*/  @P5 STG.E.U16 desc[UR36][R14.64+0x50], R38 ;  /* 0x000050260e005986 */ /* 0x0003e2000c101524 */
[C---:B------:R-:W-:Y:S02]  /*55f0*/  ISETP.GT.AND P5, PT, R0.reuse, 0x80, P0 ;  /* 0x000000800000780c */ /* 0x040fe400007a4270 */
[----:B------:R-:W-:-:S07]  /*5600*/  ISETP.GT.AND P0, PT, R0, 0x88, P0 ;  /* 0x000000880000780c */ /* 0x000fce0000704270 */
[----:B------:R1:W-:Y:S01]  /*5610*/  @P4 STG.E.U16 desc[UR36][R10.64+0x40], R24 ;  /* 0x000040180a004986 */ /* 0x0003e2000c101524 */
[C---:B------:R-:W-:Y:S02]  /*5620*/  ISETP.GT.AND P4, PT, R0.reuse, 0x80, P1 ;  /* 0x000000800000780c */ /* 0x040fe40000f84270 */
[C---:B------:R-:W-:Y:S01]  /*5630*/  ISETP.GT.AND P1, PT, R0.reuse, 0x88, P1 ;  /* 0x000000880000780c */ /* 0x040fe20000f24270 */
[----:B------:R1:W-:Y:S01]  /*5640*/  @P5 STG.E.U16 desc[UR36][R10.64+0x42], R25 ;  /* 0x000042190a005986 */ /* 0x0003e2000c101524 */
[C---:B------:R-:W-:Y:S02]  /*5650*/  ISETP.GT.AND P5, PT, R0.reuse, 0x80, P2 ;  /* 0x000000800000780c */ /* 0x040fe400017a4270 */
[----:B------:R-:W-:Y:S01]  /*5660*/  ISETP.GT.AND P2, PT, R0, 0x88, P2 ;  /* 0x000000880000780c */ /* 0x000fe20001744270 */
[----:B------:R1:W-:Y:S04]  /*5670*/  @P3 STG.E.U16 desc[UR36][R4.64+0x40], R26 ;  /* 0x0000401a04003986 */ /* 0x0003e8000c101524 */
[----:B------:R1:W-:Y:S04]  /*5680*/  @P0 STG.E.U16 desc[UR36][R4.64+0x42], R27 ;  /* 0x0000421b04000986 */ /* 0x0003e8000c101524 */
[----:B------:R1:W-:Y:S04]  /*5690*/  @P4 STG.E.U16 desc[UR36][R10.64+0x50], R28 ;  /* 0x0000501c0a004986 */ /* 0x0003e8000c101524 */
[----:B------:R1:W-:Y:S04]  /*56a0*/  @P5 STG.E.U16 desc[UR36][R10.64+0x52], R29 ;  /* 0x0000521d0a005986 */ /* 0x0003e8000c101524 */
[----:B------:R1:W-:Y:S04]  /*56b0*/  @P1 STG.E.U16 desc[UR36][R4.64+0x50], R30 ;  /* 0x0000501e04001986 */ /* 0x0003e8000c101524 */
[----:B------:R1:W-:Y:S02]  /*56c0*/  @P2 STG.E.U16 desc[UR36][R4.64+0x52], R31 ;  /* 0x0000521f04002986 */ /* 0x0003e4000c101524 */
.L_x_121:
[----:B------:R-:W-:Y:S05]  /*56d0*/  BSYNC B0 ;  /* 0x0000000000007941 */ /* 0x000fea0003800000 */
.L_x_29:
[----:B------:R-:W-:Y:S01]  /*56e0*/  ULDC UR4, c[0x0][0xc] ;  /* 0x0000030000047ab9 */ /* 0x000fe20000000800 */
[----:B------:R-:W-:Y:S01]  /*56f0*/  ULDC UR5, c[0x0][0x10] ;  /* 0x0000040000057ab9 */ /* 0x000fe20000000800 */
[----:B01----:R-:W0:Y:S01]  /*5700*/  LDC R5, c[0x0][0x14] ;  /* 0x00000500ff057b82 */ /* 0x003e220000000800 */
[----:B------:R-:W-:Y:S01]  /*5710*/  UIMAD.WIDE.U32 UR4, UR4, UR5, URZ ;  /* 0x00000005040472a5 */ /* 0x000fe2000f8e003f */
[----:B------:R-:W-:Y:S01]  /*5720*/  PRMT R0, RZ, 0x7610, R0 ;  /* 0x00007610ff007816 */ /* 0x000fe20000000000 */
[----:B------:R-:W-:Y:S02]  /*5730*/  IMAD.MOV.U32 R75, RZ, RZ, -0x1 ;  /* 0xffffffffff4b7424 */ /* 0x000fe400078e00ff */
[----:B------:R-:W-:Y:S02]  /*5740*/  IMAD.MOV.U32 R23, RZ, RZ, -0x1 ;  /* 0xffffffffff177424 */ /* 0x000fe400078e00ff */
[----:B0-----:R-:W-:-:S04]  /*5750*/  IMAD.WIDE.U32 R16, R5, UR4, R16 ;  /* 0x0000000405107c25 */ /* 0x001fc8000f8e0010 */
[----:B------:R-:W-:Y:S01]  /*5760*/  IMAD R5, R5, UR5, RZ ;  /* 0x0000000505057c24 */ /* 0x000fe2000f8e02ff */
[----:B------:R-:W-:Y:S02]  /*5770*/  ULDC.64 UR4, c[0x0][0x650] ;  /* 0x0001940000047ab9 */ /* 0x000fe40000000a00 */
[----:B------:R-:W-:Y:S01]  /*5780*/  ISETP.GE.U32.AND P0, PT, R16, UR4, PT ;  /* 0x0000000410007c0c */ /* 0x000fe2000bf06070 */
[----:B------:R-:W-:-:S05]  /*5790*/  IMAD.IADD R17, R17, 0x1, R5 ;  /* 0x0000000111117824 */ /* 0x000fca00078e0205 */
[----:B------:R-:W-:-:S13]  /*57a0*/  ISETP.GE.U32.AND.EX P0, PT, R17, UR5, PT, P0 ;  /* 0x0000000511007c0c */ /* 0x000fda000bf06100 */
[----:B------:R-:W-:Y:S05]  /*57b0*/  @P0 BRA `(.L_x_122) ;  /* 0x0000000400640947 */ /* 0x000fea0003800000 */
[----:B---3--:R-:W0:Y:S01]  /*57c0*/  S2R R12, SR_CTAID.X ;  /* 0x00000000000c7919 */ /* 0x008e220000002500 */
[----:B------:R-:W1:Y:S01]  /*57d0*/  LDC.64 R10, c[0x0][0x628] ;  /* 0x00018a00ff0a7b82 */ /* 0x000e620000000a00 */
[----:B------:R-:W-:Y:S01]  /*57e0*/  ULDC UR4, c[0x0][0x150] ;  /* 0x0000540000047ab9 */ /* 0x000fe20000000800 */
[----:B------:R-:W-:Y:S01]  /*57f0*/  IMAD.MOV.U32 R8, RZ, RZ, R16 ;  /* 0x000000ffff087224 */ /* 0x000fe200078e0010 */
[----:B------:R-:W3:Y:S01]  /*5800*/  S2R R24, SR_CTAID.Y ;  /* 0x0000000000187919 */ /* 0x000ee20000002600 */
[----:B------:R-:W-:-:S04]  /*5810*/  IMAD.MOV.U32 R9, RZ, RZ, R17 ;  /* 0x000000ffff097224 */ /* 0x000fc800078e0011 */
[----:B------:R-:W2:Y:S08]  /*5820*/  LDC R21, c[0x0][0x144] ;  /* 0x00005100ff157b82 */ /* 0x000eb00000000800 */
[----:B------:R-:W2:Y:S08]  /*5830*/  LDC R0, c[0x0][0x630] ;  /* 0x00018c00ff007b82 */ /* 0x000eb00000000800 */
[----:B----4-:R-:W4:Y:S01]  /*5840*/  LDC.64 R14, c[0x0][0x620] ;  /* 0x00018800ff0e7b82 */ /* 0x010f220000000a00 */
[----:B-1----:R-:W-:-:S04]  /*5850*/  ISETP.NE.U32.AND P0, PT, R10, RZ, PT ;  /* 0x000000ff0a00720c */ /* 0x002fc80003f05070 */
[----:B------:R-:W-:Y:S02]  /*5860*/  ISETP.NE.AND.EX P0, PT, R11, RZ, PT, P0 ;  /* 0x000000ff0b00720c */ /* 0x000fe40003f05300 */
[----:B0-----:R-:W-:-:S05]  /*5870*/  I2FP.F32.U32 R3, R12 ;  /* 0x0000000c00037245 */ /* 0x001fca0000201000 */
[----:B------:R-:W-:-:S04]  /*5880*/  FMUL R3, R3, UR4 ;  /* 0x0000000403037c20 */ /* 0x000fc80008400000 */
[----:B------:R0:W1:Y:S02]  /*5890*/  F2I.U32.TRUNC.NTZ R20, R3 ;  /* 0x0000000300147305 */ /* 0x000064000020f000 */
[----:B--23--:R-:W-:Y:S05]  /*58a0*/  @!P0 BRA `(.L_x_123) ;  /* 0x0000000000288947 */ /* 0x00cfea0003800000 */
[----:B0-----:R-:W0:Y:S02]  /*58b0*/  LDC R3, c[0x0][0x634] ;  /* 0x00018d00ff037b82 */ /* 0x001e240000000800 */
        /* <DEDUP_REMOVED lines=9> */
.L_x_123:
[----:B------:R-:W2:Y:S01]  /*5950*/  LDC.64 R30, c[0x0][0x640] ;  /* 0x00019000ff1e7b82 */ /* 0x000ea20000000a00 */
[-CC-:B------:R-:W-:Y:S01]  /*5960*/  SHF.R.U64 R23, R8, R0.reuse, R9.reuse ;  /* 0x0000000008177219 */ /* 0x180fe20000001209 */
[----:B-1----:R-:W-:Y:S01]  /*5970*/  IMAD.MOV R20, RZ, RZ, -R20 ;  /* 0x000000ffff147224 */ /* 0x002fe200078e0a14 */
[----:B------:R-:W-:Y:S01]  /*5980*/  SHF.R.U32.HI R0, RZ, R0, R9 ;  /* 0x00000000ff007219 */ /* 0x000fe20000011609 */
[----:B------:R-:W-:Y:S01]  /*5990*/  ULDC UR4, c[0x0][0x154] ;  /* 0x0000550000047ab9 */ /* 0x000fe20000000800 */
[----:B0-----:R-:W-:Y:S01]  /*59a0*/  IADD3 R3, P0, RZ, -R23, RZ ;  /* 0x80000017ff037210 */ /* 0x001fe20007f1e0ff */
[----:B------:R-:W-:Y:S02]  /*59b0*/  IMAD R26, R21, R20, R12 ;  /* 0x00000014151a7224 */ /* 0x000fe400078e020c */
[----:B------:R-:W0:Y:S01]  /*59c0*/  LDC R6, c[0x0][0x618] ;  /* 0x00018600ff067b82 */ /* 0x000e220000000800 */
[----:B------:R-:W-:Y:S02]  /*59d0*/  IMAD.MOV.U32 R7, RZ, RZ, 0x1 ;  /* 0x00000001ff077424 */ /* 0x000fe400078e00ff */
[----:B------:R-:W-:-:S04]  /*59e0*/  IMAD.X R5, RZ, RZ, ~R0, P0 ;  /* 0x000000ffff057224 */ /* 0x000fc800000e0e00 */
[-C--:B----4-:R-:W-:Y:S01]  /*59f0*/  IMAD R0, R5, R14.reuse, RZ ;  /* 0x0000000e05007224 */ /* 0x090fe200078e02ff */
[----:B------:R-:W1:Y:S01]  /*5a00*/  LDC R8, c[0x0][0x608] ;  /* 0x00018200ff087b82 */ /* 0x000e620000000800 */
[----:B------:R-:W-:-:S04]  /*5a10*/  IMAD.WIDE.U32 R4, R3, R14, R16 ;  /* 0x0000000e03047225 */ /* 0x000fc800078e0010 */
[----:B------:R-:W-:Y:S01]  /*5a20*/  IMAD R3, R3, R15, R0 ;  /* 0x0000000f03037224 */ /* 0x000fe200078e0200 */
[----:B------:R-:W-:Y:S02]  /*5a30*/  I2FP.F32.U32 R0, R24 ;  /* 0x0000001800007245 */ /* 0x000fe40000201000 */
[----:B------:R-:W3:Y:S01]  /*5a40*/  LDC R28, c[0x0][0x658] ;  /* 0x00019600ff1c7b82 */ /* 0x000ee20000000800 */
[----:B------:R-:W-:Y:S01]  /*5a50*/  IMAD.IADD R3, R5, 0x1, R3 ;  /* 0x0000000105037824 */ /* 0x000fe200078e0203 */
[----:B--2---:R-:W-:Y:S01]  /*5a60*/  ISETP.NE.U32.AND P0, PT, R30, RZ, PT ;  /* 0x000000ff1e00720c */ /* 0x004fe20003f05070 */
[----:B------:R-:W-:Y:S01]  /*5a70*/  FMUL R0, R0, UR4 ;  /* 0x0000000400007c20 */ /* 0x000fe20008400000 */
[----:B------:R-:W-:Y:S02]  /*5a80*/  IMAD.MOV.U32 R5, RZ, RZ, -0x1 ;  /* 0xffffffffff057424 */ /* 0x000fe400078e00ff */
[----:B------:R-:W-:Y:S01]  /*5a90*/  ISETP.NE.AND.EX P0, PT, R31, RZ, PT, P0 ;  /* 0x000000ff1f00720c */ /* 0x000fe20003f05300 */
[----:B------:R2:W4:Y:S01]  /*5aa0*/  F2I.U32.TRUNC.NTZ R14, R0 ;  /* 0x00000000000e7305 */ /* 0x000522000020f000 */
[----:B------:R-:W2:Y:S01]  /*5ab0*/  LDC R15, c[0x0][0x148] ;  /* 0x00005200ff0f7b82 */ /* 0x000ea20000000800 */
[----:B0-----:R-:W-:-:S02]  /*5ac0*/  SHF.R.U64 R12, R4, R6, R3 ;  /* 0x00000006040c7219 */ /* 0x001fc40000001203 */
[----:B------:R-:W-:-:S05]  /*5ad0*/  SHF.R.U32.HI R3, RZ, R6, R3 ;  /* 0x00000006ff037219 */ /* 0x000fca0000011603 */
[----:B------:R-:W0:Y:S01]  /*5ae0*/  LDC R20, c[0x0][0x600] ;  /* 0x00018000ff147b82 */ /* 0x000e220000000800 */
[-CC-:B-1----:R-:W-:Y:S02]  /*5af0*/  SHF.R.U64 R10, R12, R8.reuse, R3.reuse ;  /* 0x000000080c0a7219 */ /* 0x182fe40000001203 */
[----:B------:R-:W-:-:S05]  /*5b00*/  SHF.R.U32.HI R3, RZ, R8, R3 ;  /* 0x00000008ff037219 */ /* 0x000fca0000011603 */
[----:B------:R-:W1:Y:S01]  /*5b10*/  LDC R25, c[0x0][0x648] ;  /* 0x00019200ff197b82 */ /* 0x000e620000000800 */
[-C--:B---3--:R-:W-:Y:S02]  /*5b20*/  SHF.L.U32 R4, R5, R28.reuse, RZ ;  /* 0x0000001c05047219 */ /* 0x088fe400000006ff */
[-CC-:B------:R-:W-:Y:S02]  /*5b30*/  SHF.R.U64 R13, R10, R28.reuse, R3.reuse ;  /* 0x0000001c0a0d7219 */ /* 0x180fe40000001203 */
[----:B------:R-:W-:Y:S02]  /*5b40*/  SHF.R.U32.HI R5, RZ, R28, R3 ;  /* 0x0000001cff057219 */ /* 0x000fe40000011603 */
[----:B------:R-:W-:Y:S01]  /*5b50*/  LOP3.LUT R21, RZ, R4, RZ, 0x33, !PT ;  /* 0x00000004ff157212 */ /* 0x000fe200078e33ff */
[----:B------:R-:W3:Y:S01]  /*5b60*/  LDC R27, c[0x0][0x638] ;  /* 0x00018e00ff1b7b82 */ /* 0x000ee20000000800 */
[----:B------:R-:W-:Y:S01]  /*5b70*/  SHF.L.U32 R28, R7, R28, RZ ;  /* 0x0000001c071c7219 */ /* 0x000fe200000006ff */
[----:B------:R-:W-:-:S06]  /*5b80*/  IMAD.MOV.U32 R4, RZ, RZ, R13 ;  /* 0x000000ffff047224 */ /* 0x000fcc00078e000d */
[----:B------:R-:W0:Y:S01]  /*5b90*/  LDC R29, c[0x0][0x610] ;  /* 0x00018400ff1d7b82 */ /* 0x000e220000000800 */
[----:B----4-:R-:W-:Y:S05]  /*5ba0*/  @!P0 BRA `(.L_x_124) ;  /* 0x0000000000288947 */ /* 0x010fea0003800000 */
[----:B--2---:R-:W2:Y:S02]  /*5bb0*/  LDC R0, c[0x0][0x64c] ;  /* 0x00019300ff007b82 */ /* 0x004ea40000000800 */
[----:B--2---:R-:W-:-:S05]  /*5bc0*/  IADD3 R3, P0, R13, R0, RZ ;  /* 0x000000000d037210 */ /* 0x004fca0007f1e0ff */
        /* <DEDUP_REMOVED lines=8> */
.L_x_124:
[----:B------:R-:W-:Y:S01]  /*5c50*/  ISETP.NE.AND P0, PT, R2, 0x1, PT ;  /* 0x000000010200780c */ /* 0x000fe20003f05270 */
[----:B------:R-:W-:Y:S01]  /*5c60*/  IMAD.MOV R14, RZ, RZ, -R14 ;  /* 0x000000ffff0e7224 */ /* 0x000fe200078e0a0e */
[----:B-12---:R-:W-:Y:S01]  /*5c70*/  SHF.R.U64 R0, R4, R25, R5 ;  /* 0x0000001904007219 */ /* 0x006fe20000001205 */
[----:B0-----:R-:W-:Y:S01]  /*5c80*/  VIADD R5, R20, 0xffffffff ;  /* 0xffffffff14057836 */ /* 0x001fe20000000000 */
[----:B------:R-:W-:Y:S01]  /*5c90*/  LOP3.LUT R3, R10, R21, RZ, 0xc0, !PT ;  /* 0x000000150a037212 */ /* 0x000fe200078ec0ff */
[----:B------:R-:W-:Y:S02]  /*5ca0*/  IMAD.MOV.U32 R6, RZ, RZ, 0x1 ;  /* 0x00000001ff067424 */ /* 0x000fe400078e00ff */
[----:B------:R-:W-:Y:S01]  /*5cb0*/  IMAD.MOV R4, RZ, RZ, -R0 ;  /* 0x000000ffff047224 */ /* 0x000fe200078e0a00 */
[----:B------:R-:W-:Y:S01]  /*5cc0*/  LOP3.LUT R5, R12, R5, RZ, 0xc0, !PT ;  /* 0x000000050c057212 */ /* 0x000fe200078ec0ff */
[----:B------:R-:W-:Y:S02]  /*5cd0*/  IMAD R3, R28, R0, R3 ;  /* 0x000000001c037224 */ /* 0x000fe400078e0203 */
[----:B---3--:R-:W-:-:S02]  /*5ce0*/  IMAD R0, R4, R27, R13 ;  /* 0x0000001b04007224 */ /* 0x008fc400078e020d */
[----:B------:R-:W-:Y:S02]  /*5cf0*/  @P0 IMAD R26, R15, R14, R24 ;  /* 0x0000000e0f1a0224 */ /* 0x000fe400078e0218 */
[----:B------:R-:W-:Y:S01]  /*5d00*/  IMAD R4, R0, R20, R5 ;  /* 0x0000001400047224 */ /* 0x000fe200078e0205 */
[----:B------:R-:W-:Y:S01]  /*5d10*/  PRMT R0, R6, 0x7610, R0 ;  /* 0x0000761006007816 */ /* 0x000fe20000000000 */
[----:B------:R-:W-:-:S05]  /*5d20*/  IMAD R3, R3, R29, R26 ;  /* 0x0000001d03037224 */ /* 0x000fca00078e021a */
[----:B------:R-:W-:Y:S02]  /*5d30*/  SEL R75, R4, R3, !P0 ;  /* 0x00000003044b7207 */ /* 0x000fe40004000000 */
[----:B------:R-:W-:-:S07]  /*5d40*/  SEL R3, R3, R4, !P0 ;  /* 0x0000000403037207 */ /* 0x000fce0004000000 */
.L_x_122:
[----:B------:R-:W-:Y:S01]  /*5d50*/  LOP3.LUT P0, RZ, R0, 0xff, RZ, 0xc0, !PT ;  /* 0x000000ff00ff7812 */ /* 0x000fe2000780c0ff */
[----:B------:R-:W-:-:S12]  /*5d60*/  IMAD.MOV.U32 R77, RZ, RZ, R3 ;  /* 0x000000ffff4d7224 */ /* 0x000fd800078e0003 */
[----:B------:R-:W-:Y:S05]  /*5d70*/  @P0 BRA `(.L_x_125) ;  /* 0xffffffb000d00947 */ /* 0x000fea000383ffff */
[----:B------:R-:W-:Y:S05]  /*5d80*/  EXIT ;  /* 0x000000000000794d */ /* 0x000fea0003800000 */
.L_x_4:
[----:B0-----:R-:W-:Y:S01]  /*5d90*/  ULDC.64 UR4, c[0x0][0x650] ;  /* 0x0001940000047ab9 */ /* 0x001fe20000000a00 */
        /* <DEDUP_REMOVED lines=25> */
.L_x_127:
[--C-:B------:R-:W-:Y:S01]  /*5f30*/  SHF.R.U64 R12, R10, R14, R11.reuse ;  /* 0x0000000e0a0c7219 */ /* 0x100fe2000000120b */
[----:B------:R-:W0:Y:S01]  /*5f40*/  LDC R22, c[0x0][0x618] ;  /* 0x00018600ff167b82 */ /* 0x000e220000000800 */
[----:B------:R-:W-:Y:S01]  /*5f50*/  I2FP.F32.U32 R6, R4 ;  /* 0x0000000400067245 */ /* 0x000fe20000201000 */
[----:B------:R-:W-:Y:S01]  /*5f60*/  ULDC UR4, c[0x0][0x150] ;  /* 0x0000540000047ab9 */ /* 0x000fe20000000800 */
[----:B------:R-:W-:Y:S02]  /*5f70*/  SHF.R.U32.HI R5, RZ, R14, R11 ;  /* 0x0000000eff057219 */ /* 0x000fe4000001160b */
[----:B------:R-:W-:Y:S01]  /*5f80*/  IADD3 R9, P0, RZ, -R12, RZ ;  /* 0x8000000cff097210 */ /* 0x000fe20007f1e0ff */
[----:B------:R-:W-:Y:S01]  /*5f90*/  FMUL R11, R6, UR4 ;  /* 0x00000004060b7c20 */ /* 0x000fe20008400000 */
[----:B------:R-:W-:Y:S01]  /*5fa0*/  ULDC UR4, c[0x0][0x154] ;  /* 0x0000550000047ab9 */ /* 0x000fe20000000800 */
[----:B------:R-:W1:Y:S02]  /*5fb0*/  LDC.64 R24, c[0x0][0x640] ;  /* 0x00019000ff187b82 */ /* 0x000e640000000a00 */
[----:B------:R-:W-:-:S02]  /*5fc0*/  IMAD.X R5, RZ, RZ, ~R5, P0 ;  /* 0x000000ffff057224 */ /* 0x000fc400000e0e05 */
[----:B------:R-:W2:Y:S01]  /*5fd0*/  F2I.U32.TRUNC.NTZ R11, R11 ;  /* 0x0000000b000b7305 */ /* 0x000ea2000020f000 */
[----:B------:R-:W-:-:S03]  /*5fe0*/  IMAD.WIDE.U32 R6, R9, R20, R16 ;  /* 0x0000001409067225 */ /* 0x000fc600078e0010 */
[----:B------:R-:W3:Y:S01]  /*5ff0*/  LDC R13, c[0x0][0x144] ;  /* 0x00005100ff0d7b82 */ /* 0x000ee20000000800 */
[----:B------:R-:W-:-:S04]  /*6000*/  IMAD R8, R5, R20, RZ ;  /* 0x0000001405087224 */ /* 0x000fc800078e02ff */
[----:B------:R-:W-:Y:S02]  /*6010*/  IMAD R5, R9, R21, R8 ;  /* 0x0000001509057224 */ /* 0x000fe400078e0208 */
[----:B------:R-:W-:Y:S01]  /*6020*/  IMAD.MOV.U32 R8, RZ, RZ, -0x1 ;  /* 0xffffffffff087424 */ /* 0x000fe200078e00ff */
[----:B------:R-:W4:Y:S01]  /*6030*/  LDC R14, c[0x0][0x608] ;  /* 0x00018200ff0e7b82 */ /* 0x000f220000000800 */
[----:B------:R-:W-:Y:S01]  /*6040*/  IMAD.IADD R5, R7, 0x1, R5 ;  /* 0x0000000107057824 */ /* 0x000fe200078e0205 */
[----:B------:R-:W-:-:S04]  /*6050*/  I2FP.F32.U32 R7, R3 ;  /* 0x0000000300077245 */ /* 0x000fc80000201000 */
[-C--:B0-----:R-:W-:Y:S01]  /*6060*/  SHF.R.U64 R10, R6, R22.reuse, R5 ;  /* 0x00000016060a7219 */ /* 0x081fe20000001205 */
[----:B--2---:R-:W-:Y:S01]  /*6070*/  IMAD.MOV R6, RZ, RZ, -R11 ;  /* 0x000000ffff067224 */ /* 0x004fe200078e0a0b */
[----:B------:R-:W0:Y:S01]  /*6080*/  LDC R9, c[0x0][0x658] ;  /* 0x00019600ff097b82 */ /* 0x000e220000000800 */
[----:B-1----:R-:W-:Y:S01]  /*6090*/  ISETP.NE.U32.AND P0, PT, R24, RZ, PT ;  /* 0x000000ff1800720c */ /* 0x002fe20003f05070 */
[----:B------:R-:W-:Y:S01]  /*60a0*/  FMUL R7, R7, UR4 ;  /* 0x0000000407077c20 */ /* 0x000fe20008400000 */
[----:B------:R-:W-:Y:S02]  /*60b0*/  SHF.R.U32.HI R5, RZ, R22, R5 ;  /* 0x00000016ff057219 */ /* 0x000fe40000011605 */
[----:B------:R-:W-:-:S03]  /*60c0*/  ISETP.NE.AND.EX P0, PT, R25, RZ, PT, P0 ;  /* 0x000000ff1900720c */ /* 0x000fc60003f05300 */
[----:B------:R-:W1:Y:S01]  /*60d0*/  LDC R20, c[0x0][0x148] ;  /* 0x00005200ff147b82 */ /* 0x000e620000000800 */
[----:B---3--:R-:W-:Y:S02]  /*60e0*/  IMAD R23, R13, R6, R4 ;  /* 0x000000060d177224 */ /* 0x008fe400078e0204 */
[----:B------:R-:W-:-:S05]  /*60f0*/  IMAD.MOV.U32 R6, RZ, RZ, 0x1 ;  /* 0x00000001ff067424 */ /* 0x000fca00078e00ff */
[----:B------:R-:W2:Y:S01]  /*6100*/  LDC R21, c[0x0][0x600] ;  /* 0x00018000ff157b82 */ /* 0x000ea20000000800 */
[-CC-:B----4-:R-:W-:Y:S02]  /*6110*/  SHF.R.U64 R13, R10, R14.reuse, R5.reuse ;  /* 0x0000000e0a0d7219 */ /* 0x190fe40000001205 */
[----:B------:R-:W-:Y:S02]  /*6120*/  SHF.R.U32.HI R4, RZ, R14, R5 ;  /* 0x0000000eff047219 */ /* 0x000fe40000011605 */
[----:B------:R3:W4:Y:S03]  /*6130*/  F2I.U32.TRUNC.NTZ R14, R7 ;  /* 0x00000007000e7305 */ /* 0x000726000020f000 */
[----:B------:R-:W1:Y:S01]  /*6140*/  LDC R26, c[0x0][0x648] ;  /* 0x00019200ff1a7b82 */ /* 0x000e620000000800 */
[-C--:B0-----:R-:W-:Y:S02]  /*6150*/  SHF.R.U64 R15, R13, R9.reuse, R4 ;  /* 0x000000090d0f7219 */ /* 0x081fe40000001204 */
[----:B------:R-:W-:-:S02]  /*6160*/  SHF.L.U32 R8, R8, R9, RZ ;  /* 0x0000000908087219 */ /* 0x000fc400000006ff */
[-C--:B------:R-:W-:Y:S01]  /*6170*/  SHF.R.U32.HI R5, RZ, R9.reuse, R4 ;  /* 0x00000009ff057219 */ /* 0x080fe20000011604 */
[----:B------:R-:W-:Y:S01]  /*6180*/  IMAD.MOV.U32 R4, RZ, RZ, R15 ;  /* 0x000000ffff047224 */ /* 0x000fe200078e000f */
[----:B------:R-:W-:Y:S01]  /*6190*/  SHF.L.U32 R22, R6, R9, RZ ;  /* 0x0000000906167219 */ /* 0x000fe200000006ff */
[----:B------:R-:W0:Y:S01]  /*61a0*/  LDC R27, c[0x0][0x638] ;  /* 0x00018e00ff1b7b82 */ /* 0x000e220000000800 */
[----:B------:R-:W-:-:S07]  /*61b0*/  LOP3.LUT R28, RZ, R8, RZ, 0x33, !PT ;  /* 0x00000008ff1c7212 */ /* 0x000fce00078e33ff */
        /* <DEDUP_REMOVED lines=12> */
.L_x_128:
[----:B------:R-:W-:Y:S01]  /*6280*/  ISETP.NE.AND P0, PT, R2, 0x1, PT ;  /* 0x000000010200780c */ /* 0x000fe20003f05270 */
[----:B--2---:R-:W-:Y:S01]  /*6290*/  VIADD R7, R21, 0xffffffff ;  /* 0xffffffff15077836 */ /* 0x004fe20000000000 */
[----:B-1----:R-:W-:Y:S01]  /*62a0*/  SHF.R.U64 R5, R4, R26, R5 ;  /* 0x0000001a04057219 */ /* 0x002fe20000001205 */
[----:B------:R-:W-:Y:S01]  /*62b0*/  IMAD.MOV R14, RZ, RZ, -R14 ;  /* 0x000000ffff0e7224 */ /* 0x000fe200078e0a0e */
[----:B------:R-:W-:Y:S01]  /*62c0*/  LOP3.LUT R4, R13, R28, RZ, 0xc0, !PT ;  /* 0x0000001c0d047212 */ /* 0x000fe200078ec0ff */
[----:B------:R-:W-:Y:S01]  /*62d0*/  IMAD.MOV.U32 R8, RZ, RZ, R12 ;  /* 0x000000ffff087224 */ /* 0x000fe200078e000c */
[----:B------:R-:W-:Y:S01]  /*62e0*/  LOP3.LUT R10, R10, R7, RZ, 0xc0, !PT ;  /* 0x000000070a0a7212 */ /* 0x000fe200078ec0ff */
[----:B------:R-:W-:Y:S02]  /*62f0*/  IMAD.MOV R6, RZ, RZ, -R5 ;  /* 0x000000ffff067224 */ /* 0x000fe400078e0a05 */
[----:B------:R-:W-:-:S04]  /*6300*/  IMAD R4, R22, R5, R4 ;  /* 0x0000000516047224 */ /* 0x000fc800078e0204 */
[----:B------:R-:W-:Y:S02]  /*6310*/  @P0 IMAD R23, R20, R14, R3 ;  /* 0x0000000e14170224 */ /* 0x000fe400078e0203 */
[----:B0-----:R-:W-:Y:S02]  /*6320*/  IMAD R3, R6, R27, R15 ;  /* 0x0000001b06037224 */ /* 0x001fe400078e020f */
[----:B------:R-:W-:Y:S02]  /*6330*/  IMAD R7, R4, R29, R23 ;  /* 0x0000001d04077224 */ /* 0x000fe400078e0217 */
[----:B------:R-:W-:Y:S02]  /*6340*/  IMAD R4, R3, R21, R10 ;  /* 0x0000001503047224 */ /* 0x000fe400078e020a */
[----:B------:R-:W-:-:S03]  /*6350*/  IMAD.MOV.U32 R6, RZ, RZ, 0x1 ;  /* 0x00000001ff067424 */ /* 0x000fc600078e00ff */
[----:B------:R-:W-:Y:S02]  /*6360*/  SEL R9, R4, R7, !P0 ;  /* 0x0000000704097207 */ /* 0x000fe40004000000 */
[----:B------:R-:W-:-:S07]  /*6370*/  SEL R7, R7, R4, !P0 ;  /* 0x0000000407077207 */ /* 0x000fce0004000000 */
.L_x_126:
[----:B------:R-:W-:-:S08]  /*6380*/  NOP ;  /* 0x0000000000007918 */ /* 0x000fd00000000000 */
[----:B------:R-:W0:-:S00]  /*6390*/  USETMAXREG.DEALLOC.CTAPOOL 0x28 ;  /* 0x00000028000079c8 */ /* 0x000e0000080e0500 */
[----:B0-----:R-:W-:-:S13]  /*63a0*/  ISETP.NE.AND P0, PT, R0, RZ, PT ;  /* 0x000000ff0000720c */ /* 0x001fda0003f05270 */
[----:B------:R-:W-:Y:S05]  /*63b0*/  @P0 EXIT ;  /* 0x000000000000094d */ /* 0x000fea0003800000 */
[----:B------:R-:W-:Y:S01]  /*63c0*/  LOP3.LUT P0, RZ, R6, 0xff, RZ, 0xc0, !PT ;  /* 0x000000ff06ff7812 */ /* 0x000fe2000780c0ff */
[----:B------:R-:W-:Y:S02]  /*63d0*/  IMAD.MOV.U32 R0, RZ, RZ, 0x1 ;  /* 0x00000001ff007424 */ /* 0x000fe400078e00ff */
[----:B------:R-:W-:-:S10]  /*63e0*/  IMAD.MOV.U32 R12, RZ, RZ, RZ ;  /* 0x000000ffff0c7224 */ /* 0x000fd400078e00ff */
[----:B------:R-:W-:Y:S05]  /*63f0*/  @!P0 BRA `(.L_x_129) ;  /* 0x0000000c00308947 */ /* 0x000fea0003800000 */
[----:B------:R-:W0:Y:S01]  /*6400*/  LDC R0, c[0x0][0x28c] ;  /* 0x0000a300ff007b82 */ /* 0x000e220000000800 */
[----:B------:R-:W-:Y:S01]  /*6410*/  ULDC UR5, c[0x0][0x600] ;  /* 0x0001800000057ab9 */ /* 0x000fe20000000800 */
[----:B------:R-:W-:Y:S01]  /*6420*/  ULDC UR4, c[0x0][0xc] ;  /* 0x0000030000047ab9 */ /* 0x000fe20000000800 */
[----:B------:R-:W-:Y:S01]  /*6430*/  UIADD3 UR16, UR5, -0x1, URZ ;  /* 0xffffffff05107890 */ /* 0x000fe2000fffe03f */
[C---:B------:R-:W-:Y:S01]  /*6440*/  LOP3.LUT P2, RZ, R18.reuse, 0x7f, RZ, 0xc0, !PT ;  /* 0x0000007f12ff7812 */ /* 0x040fe2000784c0ff */
[----:B------:R-:W-:Y:S01]  /*6450*/  ULDC UR6, c[0x0][0x658] ;  /* 0x0001960000067ab9 */ /* 0x000fe20000000800 */
[----:B------:R-:W-:Y:S01]  /*6460*/  ULDC UR5, c[0x0][0x10] ;  /* 0x0000040000057ab9 */ /* 0x000fe20000000800 */
[----:B------:R-:W-:Y:S01]  /*6470*/  UMOV UR7, 0xffffffff ;  /* 0xffffffff00077882 */ /* 0x000fe20000000000 */
[----:B------:R-:W-:Y:S01]  /*6480*/  UMOV UR8, 0x1 ;  /* 0x0000000100087882 */ /* 0x000fe20000000000 */
[----:B------:R-:W-:Y:S01]  /*6490*/  UIMAD.WIDE.U32 UR4, UR4, UR5, URZ ;  /* 0x00000005040472a5 */ /* 0x000fe2000f8e003f */
[----:B------:R-:W-:Y:S01]  /*64a0*/  LOP3.LUT P0, RZ, R18, 0x1f, RZ, 0xc0, !PT ;  /* 0x0000001f12ff7812 */ /* 0x000fe2000780c0ff */
[----:B------:R-:W-:Y:S01]  /*64b0*/  USHF.L.U32 UR7, UR7, UR6, URZ ;  /* 0x0000000607077299 */ /* 0x000fe2000800063f */
[----:B------:R-:W-:Y:S01]  /*64c0*/  BSSY B0, `(.L_x_129) ;  /* 0x00000bf000007945 */ /* 0x000fe20003800000 */
[----:B------:R-:W-:Y:S01]  /*64d0*/  USHF.L.U32 UR18, UR8, UR6, URZ ;  /* 0x0000000608127299 */ /* 0x000fe2000800063f */
[----:B------:R-:W-:Y:S01]  /*64e0*/  IMAD.MOV.U32 R13, RZ, RZ, 0x1 ;  /* 0x00000001ff0d7424 */ /* 0x000fe200078e00ff */
[----:B------:R-:W-:Y:S01]  /*64f0*/  LOP3.LUT R11, R19, 0x2, RZ, 0xfc, !PT ;  /* 0x00000002130b7812 */ /* 0x000fe200078efcff */
[----:B------:R-:W-:Y:S01]  /*6500*/  ULDC UR6, c[0x0][0x14] ;  /* 0x0000050000067ab9 */ /* 0x000fe20000000800 */
[----:B------:R-:W-:Y:S01]  /*6510*/  PLOP3.LUT P0, PT, P0, P2, PT, 0x8a, 0x0 ;  /* 0x000000000000781c */ /* 0x000fe20000705172 */
[----:B------:R-:W-:Y:S01]  /*6520*/  UIMAD.WIDE.U32 UR20, UR4, UR6, URZ ;  /* 0x00000006041472a5 */ /* 0x000fe2000f8e003f */
[----:B------:R-:W-:Y:S01]  /*6530*/  IMAD.MOV.U32 R12, RZ, RZ, RZ ;  /* 0x000000ffff0c7224 */ /* 0x000fe200078e00ff */
[----:B------:R-:W-:-:S02]  /*6540*/  UIMAD UR13, UR5, UR6, URZ ;  /* 0x00000006050d72a4 */ /* 0x000fc4000f8e023f */
[----:B------:R-:W-:Y:S01]  /*6550*/  ULOP3.LUT UR17, URZ, UR7, URZ, 0x33, !UPT ;  /* 0x000000073f117292 */ /* 0x000fe2000f8e333f */
[----:B0-----:R-:W-:Y:S01]  /*6560*/  VIADD R0, R0, 0x1f ;  /* 0x0000001f00007836 */ /* 0x001fe20000000000 */
[----:B------:R-:W-:Y:S01]  /*6570*/  UIADD3 UR13, UR21, UR13, URZ ;  /* 0x0000000d150d7290 */ /* 0x000fe2000fffe03f */
[----:B------:R-:W-:-:S03]  /*6580*/  ULDC.64 UR22, c[0x0][0x198] ;  /* 0x0000660000167ab9 */ /* 0x000fc60000000a00 */
[----:B------:R-:W-:-:S04]  /*6590*/  SHF.R.S32.HI R3, RZ, 0x1f, R0 ;  /* 0x0000001fff037819 */ /* 0x000fc80000011400 */
[----:B------:R-:W-:Y:S01]  /*65a0*/  LEA.HI R3, R3, R0, RZ, 0x5 ;  /* 0x0000000003037211 */ /* 0x000fe200078f28ff */
[----:B------:R-:W-:-:S03]  /*65b0*/  IMAD.MOV.U32 R0, RZ, RZ, 0x1 ;  /* 0x00000001ff007424 */ /* 0x000fc600078e00ff */
[----:B------:R-:W-:-:S05]  /*65c0*/  SHF.R.S32.HI R3, RZ, 0x5, R3 ;  /* 0x00000005ff037819 */ /* 0x000fca0000011403 */
[----:B------:R-:W-:-:S07]  /*65d0*/  VIADD R10, R3, 0x1 ;  /* 0x00000001030a7836 */ /* 0x000fce0000000000 */
.L_x_141:
[----:B------:R-:W-:-:S03]  /*65e0*/  UMOV UR4, 0xffffffff ;  /* 0xffffffff00047882 */ /* 0x000fc60000000000 */
[----:B------:R-:W-:Y:S05]  /*65f0*/  BRA.DIV UR4, `(.L_x_130) ;  /* 0x0000001604287947 */ /* 0x000fea000b800000 */
[----:B------:R-:W-:-:S13]  /*6600*/  ELECT P6, URZ, PT ;  /* 0x00000000003f782f */ /* 0x000fda00038c0000 */
.L_x_163:
[----:B------:R-:W0:Y:S01]  /*6610*/  LDC R4, c[0x0][0x28c] ;  /* 0x0000a300ff047b82 */ /* 0x000e220000000800 */
[----:B------:R-:W-:Y:S01]  /*6620*/  BSSY B1, `(.L_x_131) ;  /* 0x0000037000017945 */ /* 0x000fe20003800000 */
[----:B0-----:R-:W-:-:S13]  /*6630*/  ISETP.LT.OR P6, PT, R4, 0x1, !P6 ;  /* 0x000000010400780c */ /* 0x001fda00077c1670 */
[----:B------:R-:W-:Y:S05]  /*6640*/  @P6 BRA `(.L_x_132) ;  /* 0x0000000000d06947 */ /* 0x000fea0003800000 */
[----:B------:R-:W-:Y:S02]  /*6650*/  IMAD R15, R9, 0x30, RZ ;  /* 0x00000030090f7824 */ /* 0x000fe400078e02ff */
[----:B------:R-:W-:Y:S02]  /*6660*/  IMAD R18, R7, 0xc0, RZ ;  /* 0x000000c007127824 */ /* 0x000fe400078e02ff */
[----:B------:R-:W-:Y:S02]  /*6670*/  IMAD.MOV.U32 R20, RZ, RZ, RZ ;  /* 0x000000ffff147224 */ /* 0x000fe400078e00ff */
[----:B------:R-:W-:Y:S02]  /*6680*/  IMAD.MOV.U32 R4, RZ, RZ, R10 ;  /* 0x000000ffff047224 */ /* 0x000fe400078e000a */
[----:B------:R-:W-:Y:S02]  /*6690*/  IMAD.MOV.U32 R5, RZ, RZ, R0 ;  /* 0x000000ffff057224 */ /* 0x000fe400078e0000 */
[----:B------:R-:W-:-:S07]  /*66a0*/  IMAD.MOV.U32 R6, RZ, RZ, R12 ;  /* 0x000000ffff067224 */ /* 0x000fce00078e000c */
.L_x_136:
[----:B------:R-:W0:Y:S01]  /*66b0*/  S2R R14, SR_CgaCtaId ;  /* 0x00000000000e7919 */ /* 0x000e220000008800 */
[----:B------:R-:W-:Y:S01]  /*66c0*/  MOV R7, 0x400 ;  /* 0x0000040000077802 */ /* 0x000fe20000000f00 */
[----:B------:R-:W1:Y:S03]  /*66d0*/  @!P2 LDC R9, c[0x0][0x500] ;  /* 0x00014000ff09ab82 */ /* 0x000e660000000800 */
[----:B0-----:R-:W-:Y:S02]  /*66e0*/  LEA R21, R14, R7, 0x18 ;  /* 0x000000070e157211 */ /* 0x001fe400078ec0ff */
[----:B------:R-:W-:-:S03]  /*66f0*/  SHF.L.U32 R7, R5, 0x1f, RZ ;  /* 0x0000001f05077819 */ /* 0x000fc600000006ff */
[----:B------:R-:W-:-:S04]  /*6700*/  IMAD R14, R6, 0x8, R21 ;  /* 0x00000008060e7824 */ /* 0x000fc800078e0215 */
[----:B------:R-:W0:Y:S02]  /*6710*/  SYNCS.PHASECHK.TRANS64.TRYWAIT P1, [R14+URZ+0x78], R7 ;  /* 0x000078070e0075a7 */ /* 0x000e24000802017f */
[----:B01----:R-:W-:Y:S05]  /*6720*/  @!P1 BRA `(.L_x_133) ;  /* 0x0000001000fc9947 */ /* 0x003fea0003800000 */
.L_x_164:
[----:B0-----:R-:W-:Y:S01]  /*6730*/  PRMT R7, R11, 0x9910, RZ ;  /* 0x000099100b077816 */ /* 0x001fe200000000ff */
[----:B------:R0:W-:Y:S03]  /*6740*/  @!P2 SYNCS.ARRIVE.TRANS64 RZ, [R14+URZ], R9 ;  /* 0x000000090effa9a7 */ /* 0x0001e6000800003f */
[----:B------:R-:W-:-:S13]  /*6750*/  ISETP.NE.AND P1, PT, R7, 0x2, PT ;  /* 0x000000020700780c */ /* 0x000fda0003f25270 */
[----:B0-----:R-:W-:Y:S05]  /*6760*/  @P1 BRA `(.L_x_134) ;  /* 0x0000000000041947 */ /* 0x001fea0003800000 */
[----:B------:R-:W-:Y:S01]  /*6770*/  BPT.TRAP 0x1 ;  /* 0x000000040000795c */ /* 0x000fe20000300000 */
.L_x_134:
[----:B------:R-:W-:Y:S05]  /*6780*/  @P0 BRA `(.L_x_135) ;  /* 0x0000000000040947 */ /* 0x000fea0003800000 */
[----:B------:R-:W-:Y:S01]  /*6790*/  BPT.TRAP 0x1 ;  /* 0x000000040000795c */ /* 0x000fe20000300000 */
.L_x_135:
[--C-:B------:R-:W-:Y:S01]  /*67a0*/  IMAD R7, R6, 0x3000, R21.reuse ;  /* 0x0000300006077824 */ /* 0x100fe200078e0215 */
[----:B------:R-:W-:Y:S01]  /*67b0*/  R2UR UR9, R14 ;  /* 0x000000000e0972ca */ /* 0x000fe200000e0000 */
[----:B------:R-:W-:Y:S01]  /*67c0*/  IMAD R21, R6, 0xc00, R21 ;  /* 0x00000c0006157824 */ /* 0x000fe200078e0215 */
[----:B------:R-:W-:Y:S01]  /*67d0*/  UIADD3 UR4, UP0, UR22, 0xf0, URZ ;  /* 0x000000f016047890 */ /* 0x000fe2000ff1e03f */
[----:B------:R-:W-:Y:S01]  /*67e0*/  VIADD R4, R4, 0xffffffff ;  /* 0xffffffff04047836 */ /* 0x000fe20000000000 */
[----:B------:R-:W-:Y:S01]  /*67f0*/  R2UR UR5, R7 ;  /* 0x00000000070572ca */ /* 0x000fe200000e0000 */
[----:B------:R-:W-:Y:S01]  /*6800*/  UIADD3 UR24, UP1, UR22, 0x1f0, URZ ;  /* 0x000001f016187890 */ /* 0x000fe2000ff3e03f */
[----:B------:R-:W-:Y:S01]  /*6810*/  R2UR UR8, R21 ;  /* 0x00000000150872ca */ /* 0x000fe200000e0000 */
[----:B------:R-:W-:Y:S01]  /*6820*/  VIADD R6, R6, 0x1 ;  /* 0x0000000106067836 */ /* 0x000fe20000000000 */
[----:B------:R-:W-:Y:S01]  /*6830*/  R2UR UR11, R18 ;  /* 0x00000000120b72ca */ /* 0x000fe200000e0000 */
[----:B------:R-:W-:Y:S01]  /*6840*/  UIADD3.X UR25, URZ, UR23, URZ, UP1, !UPT ;  /* 0x000000173f197290 */ /* 0x000fe20008ffe43f */
[----:B------:R-:W-:Y:S01]  /*6850*/  R2UR UR10, R20 ;  /* 0x00000000140a72ca */ /* 0x000fe200000e0000 */
[----:B------:R-:W-:Y:S01]  /*6860*/  UMOV UR6, 0x0 ;  /* 0x0000000000067882 */ /* 0x000fe20000000000 */
[----:B------:R-:W-:Y:S01]  /*6870*/  R2UR UR12, R8 ;  /* 0x00000000080c72ca */ /* 0x000fe200000e0000 */
[----:B------:R-:W-:Y:S01]  /*6880*/  UMOV UR7, 0x10000000 ;  /* 0x1000000000077882 */ /* 0x000fe20000000000 */
[----:B------:R-:W-:Y:S01]  /*6890*/  R2UR UR19, R15 ;  /* 0x000000000f1372ca */ /* 0x000fe200000e0000 */
[----:B------:R-:W-:Y:S01]  /*68a0*/  VIADD R20, R20, 0x20 ;  /* 0x0000002014147836 */ /* 0x000fe20000000000 */
[----:B------:R-:W-:Y:S01]  /*68b0*/  ISETP.GT.AND P3, PT, R4, 0x1, PT ;  /* 0x000000010400780c */ /* 0x000fe20003f64270 */
[----:B------:R-:W-:Y:S01]  /*68c0*/  UIADD3 UR14, UR5, 0x200, URZ ;  /* 0x00000200050e7890 */ /* 0x000fe2000fffe03f */
[----:B------:R-:W-:Y:S01]  /*68d0*/  ISETP.NE.AND P1, PT, R6, 0xf, PT ;  /* 0x0000000f0600780c */ /* 0x000fe20003f25270 */
[----:B------:R-:W-:-:S02]  /*68e0*/  UIADD3.X UR5, URZ, UR23, URZ, UP0, !UPT ;  /* 0x000000173f057290 */ /* 0x000fc400087fe43f */
[----:B------:R-:W-:Y:S01]  /*68f0*/  UIADD3 UR15, UR8, 0x2d200, URZ ;  /* 0x0002d200080f7890 */ /* 0x000fe2000fffe03f */
[----:B------:R-:W-:Y:S02]  /*6900*/  SEL R14, RZ, 0x1, P1 ;  /* 0x00000001ff0e7807 */ /* 0x000fe40000800000 */
[----:B------:R-:W-:Y:S01]  /*6910*/  UMOV UR8, UR14 ;  /* 0x0000000e00087c82 */ /* 0x000fe20008000000 */
[----:B------:R-:W-:Y:S02]  /*6920*/  SEL R6, R6, RZ, P1 ;  /* 0x000000ff06067207 */ /* 0x000fe40000800000 */
[----:B------:R-:W-:Y:S01]  /*6930*/  LOP3.LUT R5, R5, R14, RZ, 0x3c, !PT ;  /* 0x0000000e05057212 */ /* 0x000fe200078e3cff */
[----:B------:R0:W-:Y:S02]  /*6940*/  UTMALDG.3D [UR8], [UR4], desc[UR6] ;  /* 0x00000608040075b4 */ /* 0x0001e40008011000 */
[----:B0-----:R-:W-:Y:S01]  /*6950*/  UMOV UR8, UR15 ;  /* 0x0000000f00087c82 */ /* 0x001fe20008000000 */
[----:B------:R-:W-:-:S02]  /*6960*/  UMOV UR11, UR19 ;  /* 0x00000013000b7c82 */ /* 0x000fc40008000000 */
[----:B------:R0:W-:Y:S02]  /*6970*/  UTMALDG.3D [UR8], [UR24], desc[UR6] ;  /* 0x00000608180075b4 */ /* 0x0001e40008011000 */
[----:B0-----:R-:W-:Y:S05]  /*6980*/  @P3 BRA `(.L_x_136) ;  /* 0xfffffffc00483947 */ /* 0x001fea000383ffff */
.L_x_132:
[----:B------:R-:W-:Y:S05]  /*6990*/  BSYNC B1 ;  /* 0x0000000000017941 */ /* 0x000fea0003800000 */
.L_x_131:
[----:B------:R-:W-:Y:S01]  /*69a0*/  LOP3.LUT P3, RZ, R13, 0xff, RZ, 0xc0, !PT ;  /* 0x000000ff0dff7812 */ /* 0x000fe2000786c0ff */
[----:B------:R-:W-:Y:S01]  /*69b0*/  IMAD.IADD R12, R3, 0x1, R12 ;  /* 0x00000001030c7824 */ /* 0x000fe200078e020c */
[----:B------:R-:W-:Y:S01]  /*69c0*/  IADD3 R16, P4, R16, UR20, RZ ;  /* 0x0000001410107c10 */ /* 0x000fe2000ff9e0ff */
[----:B------:R-:W-:Y:S01]  /*69d0*/  ULDC.64 UR4, c[0x0][0x650] ;  /* 0x0001940000047ab9 */ /* 0x000fe20000000a00 */
[----:B------:R-:W-:Y:S01]  /*69e0*/  BSSY B1, `(.L_x_137) ;  /* 0x000006a000017945 */ /* 0x000fe20003800000 */
[----:B------:R-:W-:Y:S01]  /*69f0*/  IMAD.MOV.U32 R9, RZ, RZ, -0x1 ;  /* 0xffffffffff097424 */ /* 0x000fe200078e00ff */
[----:B------:R-:W-:Y:S01]  /*6a00*/  ISETP.GT.U32.AND P1, PT, R12, 0xe, PT ;  /* 0x0000000e0c00780c */ /* 0x000fe20003f24070 */
[----:B------:R-:W-:Y:S01]  /*6a10*/  IMAD.MOV.U32 R8, RZ, RZ, -0x1 ;  /* 0xffffffffff087424 */ /* 0x000fe200078e00ff */
[----:B------:R-:W-:Y:S02]  /*6a20*/  IADD3.X R17, R17, UR13, RZ, P4, !PT ;  /* 0x0000000d11117c10 */ /* 0x000fe4000a7fe4ff */
[----:B------:R-:W-:-:S02]  /*6a30*/  ISETP.LT.U32.AND P1, PT, R3, 0xf, P1 ;  /* 0x0000000f0300780c */ /* 0x000fc40000f21070 */
[----:B------:R-:W-:Y:S01]  /*6a40*/  PRMT R13, RZ, 0x7610, R13 ;  /* 0x00007610ff0d7816 */ /* 0x000fe2000000000d */
[----:B------:R-:W0:Y:S01]  /*6a50*/  @P3 S2R R5, SR_CgaCtaId ;  /* 0x0000000000053919 */ /* 0x000e220000008800 */
[----:B------:R-:W-:-:S04]  /*6a60*/  @P3 MOV R4, 0x400 ;  /* 0x0000040000043802 */ /* 0x000fc80000000f00 */
[----:B0-----:R-:W-:Y:S01]  /*6a70*/  @P3 LEA R6, R5, R4, 0x18 ;  /* 0x0000000405063211 */ /* 0x001fe200078ec0ff */
[----:B------:R-:W-:-:S03]  /*6a80*/  IMAD.WIDE.U32 R4, R12, -0x77777777, RZ ;  /* 0x888888890c047825 */ /* 0x000fc600078e00ff */
[----:B------:R0:W-:Y:S01]  /*6a90*/  @P3 SYNCS.ARRIVE.TRANS64.A1T0 RZ, [R6+URZ+0x108], RZ ;  /* 0x000108ff06ff39a7 */ /* 0x0001e2000810003f */
[----:B------:R-:W-:Y:S02]  /*6aa0*/  ISETP.GE.U32.AND P3, PT, R3, 0xf, PT ;  /* 0x0000000f0300780c */ /* 0x000fe40003f66070 */
[----:B------:R-:W-:Y:S02]  /*6ab0*/  SHF.R.U32.HI R7, RZ, 0x3, R5 ;  /* 0x00000003ff077819 */ /* 0x000fe40000011605 */
[----:B------:R-:W-:Y:S02]  /*6ac0*/  SEL R5, RZ, 0x1, !P1 ;  /* 0x00000001ff057807 */ /* 0x000fe40004800000 */
[----:B------:R-:W-:Y:S01]  /*6ad0*/  ISETP.GE.U32.AND P1, PT, R16, UR4, PT ;  /* 0x0000000410007c0c */ /* 0x000fe2000bf26070 */
[----:B------:R-:W-:Y:S01]  /*6ae0*/  IMAD R12, R7, -0xf, R12 ;  /* 0xfffffff1070c7824 */ /* 0x000fe200078e020c */
[----:B------:R-:W-:Y:S02]  /*6af0*/  LOP3.LUT R0, R0, R5, RZ, 0x3c, !PT ;  /* 0x0000000500007212 */ /* 0x000fe400078e3cff */
[----:B------:R-:W-:-:S02]  /*6b00*/  ISETP.GE.U32.AND.EX P1, PT, R17, UR5, PT, P1 ;  /* 0x0000000511007c0c */ /* 0x000fc4000bf26110 */
[----:B------:R-:W-:Y:S02]  /*6b10*/  PRMT R4, RZ, 0x7610, R4 ;  /* 0x00007610ff047816 */ /* 0x000fe40000000004 */
[----:B------:R-:W-:Y:S01]  /*6b20*/  @P3 LOP3.LUT R0, R0, 0x1, R7, 0x78, !PT ;  /* 0x0000000100003812 */ /* 0x000fe200078e7807 */
[----:B------:R-:W-:-:S08]  /*6b30*/  IMAD.MOV.U32 R7, RZ, RZ, -0x1 ;  /* 0xffffffffff077424 */ /* 0x000fd000078e00ff */
[----:B0-----:R-:W-:Y:S05]  /*6b40*/  @P1 BRA `(.L_x_138) ;  /* 0x00000004004c1947 */ /* 0x001fea0003800000 */
[----:B------:R-:W-:Y:S01]  /*6b50*/  ULDC.64 UR4, c[0x0][0x628] ;  /* 0x00018a0000047ab9 */ /* 0x000fe20000000a00 */
[----:B------:R-:W0:Y:S01]  /*6b60*/  S2R R15, SR_CTAID.X ;  /* 0x00000000000f7919 */ /* 0x000e220000002500 */
[----:B------:R-:W-:Y:S01]  /*6b70*/  ISETP.NE.U32.AND P1, PT, RZ, UR4, PT ;  /* 0x00000004ff007c0c */ /* 0x000fe2000bf25070 */
[----:B------:R-:W-:Y:S01]  /*6b80*/  ULDC UR7, c[0x0][0x630] ;  /* 0x00018c0000077ab9 */ /* 0x000fe20000000800 */
[----:B------:R-:W-:Y:S01]  /*6b90*/  IMAD.MOV.U32 R4, RZ, RZ, R16 ;  /* 0x000000ffff047224 */ /* 0x000fe200078e0010 */
[----:B------:R-:W1:Y:S01]  /*6ba0*/  S2R R14, SR_CTAID.Y ;  /* 0x00000000000e7919 */ /* 0x000e620000002600 */
[----:B------:R-:W-:Y:S01]  /*6bb0*/  ISETP.NE.AND.EX P1, PT, RZ, UR5, PT, P1 ;  /* 0x00000005ff007c0c */ /* 0x000fe2000bf25310 */
[----:B------:R-:W-:-:S12]  /*6bc0*/  IMAD.MOV.U32 R5, RZ, RZ, R17 ;  /* 0x000000ffff057224 */ /* 0x000fd800078e0011 */
[----:B------:R-:W-:Y:S05]  /*6bd0*/  @!P1 BRA `(.L_x_139) ;  /* 0x0000000000289947 */ /* 0x000fea0003800000 */
[----:B------:R-:W-:Y:S02]  /*6be0*/  ULDC UR6, c[0x0][0x634] ;  /* 0x00018d0000067ab9 */ /* 0x000fe40000000800 */
[----:B------:R-:W-:-:S05]  /*6bf0*/  IADD3 R9, P1, R16, UR6, RZ ;  /* 0x0000000610097c10 */ /* 0x000fca000ff3e0ff */
[----:B------:R-:W-:-:S04]  /*6c00*/  IMAD.X R21, RZ, RZ, R17, P1 ;  /* 0x000000ffff157224 */ /* 0x000fc800008e0611 */
[----:B------:R-:W-:-:S04]  /*6c10*/  IMAD.WIDE.U32 R6, R21, UR4, RZ ;  /* 0x0000000415067c25 */ /* 0x000fc8000f8e00ff */
[----:B------:R-:W-:-:S04]  /*6c20*/  IMAD.WIDE.U32 R6, P1, R9, UR5, R6 ;  /* 0x0000000509067c25 */ /* 0x000fc8000f820006 */
[----:B------:R-:W-:-:S04]  /*6c30*/  IMAD.WIDE.U32 R8, R9, UR4, RZ ;  /* 0x0000000409087c25 */ /* 0x000fc8000f8e00ff */
[----:B------:R-:W-:Y:S01]  /*6c40*/  IMAD.X R5, RZ, RZ, RZ, P1 ;  /* 0x000000ffff057224 */ /* 0x000fe200008e06ff */
[----:B------:R-:W-:Y:S01]  /*6c50*/  IADD3 RZ, P1, R9, R6, RZ ;  /* 0x0000000609ff7210 */ /* 0x000fe20007f3e0ff */
[----:B------:R-:W-:-:S04]  /*6c60*/  IMAD.MOV.U32 R4, RZ, RZ, R7 ;  /* 0x000000ffff047224 */ /* 0x000fc800078e0007 */
[----:B------:R-:W-:-:S08]  /*6c70*/  IMAD.WIDE.U32.X R4, R21, UR5, R4, P1 ;  /* 0x0000000515047c25 */ /* 0x000fd000088e0404 */
.L_x_139:
[--C-:B------:R-:W-:Y:S01]  /*6c80*/  SHF.R.U64 R8, R4, UR7, R5.reuse ;  /* 0x0000000704087c19 */ /* 0x100fe20008001205 */
[----:B------:R-:W-:Y:S01]  /*6c90*/  ULDC.64 UR4, c[0x0][0x620] ;  /* 0x0001880000047ab9 */ /* 0x000fe20000000a00 */
[----:B------:R-:W-:Y:S01]  /*6ca0*/  SHF.R.U32.HI R4, RZ, UR7, R5 ;  /* 0x00000007ff047c19 */ /* 0x000fe20008011605 */
[----:B------:R-:W2:Y:S01]  /*6cb0*/  LDC R24, c[0x0][0x144] ;  /* 0x00005100ff187b82 */ /* 0x000ea20000000800 */
[----:B------:R-:W-:Y:S01]  /*6cc0*/  IADD3 R7, P1, RZ, -R8, RZ ;  /* 0x80000008ff077210 */ /* 0x000fe20007f3e0ff */
[----:B------:R-:W-:Y:S01]  /*6cd0*/  ULDC.64 UR8, c[0x0][0x640] ;  /* 0x0001900000087ab9 */ /* 0x000fe20000000a00 */
[----:B0-----:R-:W-:Y:S01]  /*6ce0*/  I2FP.F32.U32 R9, R15 ;  /* 0x0000000f00097245 */ /* 0x001fe20000201000 */
[----:B------:R-:W-:Y:S02]  /*6cf0*/  ULDC UR6, c[0x0][0x608] ;  /* 0x0001820000067ab9 */ /* 0x000fe40000000800 */
[----:B------:R-:W-:Y:S01]  /*6d00*/  IMAD.X R4, RZ, RZ, ~R4, P1 ;  /* 0x000000ffff047224 */ /* 0x000fe200008e0e04 */
[----:B------:R-:W-:Y:S01]  /*6d10*/  ISETP.NE.U32.AND P1, PT, RZ, UR8, PT ;  /* 0x00000008ff007c0c */ /* 0x000fe2000bf25070 */
[----:B------:R-:W0:Y:S02]  /*6d20*/  LDC R21, c[0x0][0x148] ;  /* 0x00005200ff157b82 */ /* 0x000e240000000800 */
[----:B------:R-:W-:Y:S01]  /*6d30*/  IMAD R6, R4, UR4, RZ ;  /* 0x0000000404067c24 */ /* 0x000fe2000f8e02ff */
[----:B------:R-:W-:Y:S01]  /*6d40*/  ISETP.NE.AND.EX P1, PT, RZ, UR9, PT, P1 ;  /* 0x00000009ff007c0c */ /* 0x000fe2000bf25310 */
[----:B------:R-:W-:Y:S01]  /*6d50*/  IMAD.WIDE.U32 R4, R7, UR4, R16 ;  /* 0x0000000407047c25 */ /* 0x000fe2000f8e0010 */
[----:B------:R-:W-:-:S03]  /*6d60*/  ULDC UR4, c[0x0][0x150] ;  /* 0x0000540000047ab9 */ /* 0x000fc60000000800 */
[----:B------:R-:W-:Y:S02]  /*6d70*/  IMAD R7, R7, UR5, R6 ;  /* 0x0000000507077c24 */ /* 0x000fe4000f8e0206 */
[----:B------:R-:W-:Y:S01]  /*6d80*/  FMUL R6, R9, UR4 ;  /* 0x0000000409067c20 */ /* 0x000fe20008400000 */
[----:B------:R-:W-:Y:S01]  /*6d90*/  ULDC UR4, c[0x0][0x618] ;  /* 0x0001860000047ab9 */ /* 0x000fe20000000800 */
[----:B------:R-:W-:Y:S01]  /*6da0*/  ULDC UR5, c[0x0][0x154] ;  /* 0x0000550000057ab9 */ /* 0x000fe20000000800 */
[----:B------:R-:W-:-:S03]  /*6db0*/  IMAD.IADD R5, R5, 0x1, R7 ;  /* 0x0000000105057824 */ /* 0x000fc600078e0207 */
[----:B------:R-:W3:Y:S02]  /*6dc0*/  F2I.U32.TRUNC.NTZ R6, R6 ;  /* 0x0000000600067305 */ /* 0x000ee4000020f000 */
[----:B------:R-:W-:Y:S02]  /*6dd0*/  SHF.R.U64 R9, R4, UR4, R5 ;  /* 0x0000000404097c19 */ /* 0x000fe40008001205 */
[----:B-1----:R-:W-:-:S05]  /*6de0*/  I2FP.F32.U32 R4, R14 ;  /* 0x0000000e00047245 */ /* 0x002fca0000201000 */
[----:B------:R-:W-:Y:S01]  /*6df0*/  FMUL R22, R4, UR5 ;  /* 0x0000000504167c20 */ /* 0x000fe20008400000 */
[----:B------:R-:W-:Y:S01]  /*6e00*/  SHF.R.U32.HI R4, RZ, UR4, R5 ;  /* 0x00000004ff047c19 */ /* 0x000fe20008011605 */
[----:B------:R-:W-:-:S03]  /*6e10*/  ULDC UR4, c[0x0][0x658] ;  /* 0x0001960000047ab9 */ /* 0x000fc60000000800 */
[--C-:B------:R-:W-:Y:S01]  /*6e20*/  SHF.R.U64 R20, R9, UR6, R4.reuse ;  /* 0x0000000609147c19 */ /* 0x100fe20008001204 */
[----:B------:R-:W1:Y:S01]  /*6e30*/  F2I.U32.TRUNC.NTZ R22, R22 ;  /* 0x0000001600167305 */ /* 0x000e62000020f000 */
[----:B------:R-:W-:Y:S01]  /*6e40*/  SHF.R.U32.HI R5, RZ, UR6, R4 ;  /* 0x00000006ff057c19 */ /* 0x000fe20008011604 */
[----:B---3--:R-:W-:-:S03]  /*6e50*/  IMAD.MOV R6, RZ, RZ, -R6 ;  /* 0x000000ffff067224 */ /* 0x008fc600078e0a06 */
[----:B------:R-:W-:Y:S01]  /*6e60*/  SHF.R.U64 R18, R20, UR4, R5 ;  /* 0x0000000414127c19 */ /* 0x000fe20008001205 */
[----:B--2---:R-:W-:Y:S01]  /*6e70*/  IMAD R15, R24, R6, R15 ;  /* 0x00000006180f7224 */ /* 0x004fe200078e020f */
[----:B------:R-:W-:-:S03]  /*6e80*/  SHF.R.U32.HI R23, RZ, UR4, R5 ;  /* 0x00000004ff177c19 */ /* 0x000fc60008011605 */
[----:B------:R-:W-:Y:S02]  /*6e90*/  IMAD.MOV.U32 R4, RZ, RZ, R18 ;  /* 0x000000ffff047224 */ /* 0x000fe400078e0012 */
[----:B------:R-:W-:Y:S01]  /*6ea0*/  IMAD.MOV.U32 R5, RZ, RZ, R23 ;  /* 0x000000ffff057224 */ /* 0x000fe200078e0017 */
[----:B-1----:R-:W-:Y:S06]  /*6eb0*/  @!P1 BRA `(.L_x_140) ;  /* 0x0000000000289947 */ /* 0x002fec0003800000 */
[----:B------:R-:W-:Y:S02]  /*6ec0*/  ULDC UR4, c[0x0][0x64c] ;  /* 0x0001930000047ab9 */ /* 0x000fe40000000800 */
[----:B------:R-:W-:-:S05]  /*6ed0*/  IADD3 R5, P1, R18, UR4, RZ ;  /* 0x0000000412057c10 */ /* 0x000fca000ff3e0ff */
[----:B------:R-:W-:-:S04]  /*6ee0*/  IMAD.X R23, RZ, RZ, R23, P1 ;  /* 0x000000ffff177224 */ /* 0x000fc800008e0617 */
[----:B------:R-:W-:-:S04]  /*6ef0*/  IMAD.WIDE.U32 R6, R23, UR8, RZ ;  /* 0x0000000817067c25 */ /* 0x000fc8000f8e00ff */
[----:B------:R-:W-:-:S04]  /*6f00*/  IMAD.WIDE.U32 R6, P1, R5, UR9, R6 ;  /* 0x0000000905067c25 */ /* 0x000fc8000f820006 */
[----:B------:R-:W-:-:S04]  /*6f10*/  IMAD.WIDE.U32 R4, R5, UR8, RZ ;  /* 0x0000000805047c25 */ /* 0x000fc8000f8e00ff */
[----:B------:R-:W-:Y:S01]  /*6f20*/  IMAD.MOV.U32 R4, RZ, RZ, R7 ;  /* 0x000000ffff047224 */ /* 0x000fe200078e0007 */
[----:B------:R-:W-:Y:S01]  /*6f30*/  IADD3 RZ, P3, R5, R6, RZ ;  /* 0x0000000605ff7210 */ /* 0x000fe20007f7e0ff */
[----:B------:R-:W-:-:S04]  /*6f40*/  IMAD.X R5, RZ, RZ, RZ, P1 ;  /* 0x000000ffff057224 */ /* 0x000fc800008e06ff */
[----:B------:R-:W-:-:S08]  /*6f50*/  IMAD.WIDE.U32.X R4, R23, UR9, R4, P3 ;  /* 0x0000000917047c25 */ /* 0x000fd000098e0404 */
.L_x_140:
[----:B------:R-:W-:Y:S01]  /*6f60*/  ISETP.NE.AND P1, PT, R2, 0x1, PT ;  /* 0x000000010200780c */ /* 0x000fe20003f25270 */
[----:B------:R-:W-:Y:S01]  /*6f70*/  ULDC UR4, c[0x0][0x648] ;  /* 0x0001920000047ab9 */ /* 0x000fe20000000800 */
[----:B------:R-:W-:Y:S01]  /*6f80*/  LOP3.LUT R20, R20, UR17, RZ, 0xc0, !PT ;  /* 0x0000001114147c12 */ /* 0x000fe2000f8ec0ff */
[----:B------:R-:W-:Y:S01]  /*6f90*/  IMAD.MOV R22, RZ, RZ, -R22 ;  /* 0x000000ffff167224 */ /* 0x000fe200078e0a16 */
[----:B------:R-:W-:Y:S01]  /*6fa0*/  SHF.R.U64 R5, R4, UR4, R5 ;  /* 0x0000000404057c19 */ /* 0x000fe20008001205 */
[----:B------:R-:W-:Y:S01]  /*6fb0*/  ULDC UR4, c[0x0][0x638] ;  /* 0x00018e0000047ab9 */ /* 0x000fe20000000800 */
[----:B------:R-:W-:Y:S01]  /*6fc0*/  LOP3.LUT R9, R9, UR16, RZ, 0xc0, !PT ;  /* 0x0000001009097c12 */ /* 0x000fe2000f8ec0ff */
[----:B------:R-:W-:Y:S01]  /*6fd0*/  ULDC UR5, c[0x0][0x610] ;  /* 0x0001840000057ab9 */ /* 0x000fe20000000800 */
[----:B------:R-:W-:Y:S02]  /*6fe0*/  IMAD.MOV.U32 R4, RZ, RZ, 0x1 ;  /* 0x00000001ff047424 */ /* 0x000fe400078e00ff */
[----:B------:R-:W-:-:S02]  /*6ff0*/  IMAD.MOV R7, RZ, RZ, -R5 ;  /* 0x000000ffff077224 */ /* 0x000fc400078e0a05 */
[----:B------:R-:W-:Y:S02]  /*7000*/  IMAD R20, R5, UR18, R20 ;  /* 0x0000001205147c24 */ /* 0x000fe4000f8e0214 */
[----:B0-----:R-:W-:Y:S02]  /*7010*/  @P1 IMAD R15, R21, R22, R14 ;  /* 0x00000016150f1224 */ /* 0x001fe400078e020e */
[----:B------:R-:W-:Y:S01]  /*7020*/  IMAD R18, R7, UR4, R18 ;  /* 0x0000000407127c24 */ /* 0x000fe2000f8e0212 */
[----:B------:R-:W-:Y:S01]  /*7030*/  ULDC UR4, c[0x0][0x600] ;  /* 0x0001800000047ab9 */ /* 0x000fe20000000800 */
[----:B------:R-:W-:Y:S02]  /*7040*/  IMAD R15, R20, UR5, R15 ;  /* 0x00000005140f7c24 */ /* 0x000fe4000f8e020f */
[----:B------:R-:W-:-:S05]  /*7050*/  IMAD R18, R18, UR4, R9 ;  /* 0x0000000412127c24 */ /* 0x000fca000f8e0209 */
[----:B------:R-:W-:Y:S02]  /*7060*/  SEL R9, R18, R15, !P1 ;  /* 0x0000000f12097207 */ /* 0x000fe40004800000 */
[----:B------:R-:W-:-:S07]  /*7070*/  SEL R7, R15, R18, !P1 ;  /* 0x000000120f077207 */ /* 0x000fce0004800000 */
.L_x_138:
[----:B------:R-:W-:Y:S05]  /*7080*/  BSYNC B1 ;  /* 0x0000000000017941 */ /* 0x000fea0003800000 */
.L_x_137:
[----:B------:R-:W-:-:S13]  /*7090*/  LOP3.LUT P1, RZ, R4, 0xff, RZ, 0xc0, !PT ;  /* 0x000000ff04ff7812 */ /* 0x000fda000782c0ff */
[----:B------:R-:W-:Y:S05]  /*70a0*/  @P1 BRA `(.L_x_141) ;  /* 0xfffffff4004c1947 */ /* 0x000fea000383ffff */
[----:B------:R-:W-:Y:S05]  /*70b0*/  BSYNC B0 ;  /* 0x0000000000007941 */ /* 0x000fea0003800000 */
.L_x_129:
[----:B------:R-:W-:-:S03]  /*70c0*/  UMOV UR4, 0xffffffff ;  /* 0xffffffff00047882 */ /* 0x000fc60000000000 */
[----:B------:R-:W-:Y:S05]  /*70d0*/  BRA.DIV UR4, `(.L_x_142) ;  /* 0x0000000a04a47947 */ /* 0x000fea000b800000 */
[----:B------:R-:W-:-:S13]  /*70e0*/  ELECT P6, URZ, PT ;  /* 0x00000000003f782f */ /* 0x000fda00038c0000 */
.L_x_167:
[----:B------:R-:W-:Y:S04]  /*70f0*/  BSSY B0, `(.L_x_143) ;  /* 0x000008e000007945 */ /* 0x000fe80003800000 */
[----:B------:R-:W-:Y:S05]  /*7100*/  @!P6 BRA `(.L_x_144) ;  /* 0x000000080030e947 */ /* 0x000fea0003800000 */
[----:B------:R-:W-:-:S04]  /*7110*/  LOP3.LUT R19, R19, 0x2, RZ, 0xfc, !PT ;  /* 0x0000000213137812 */ /* 0x000fc800078efcff */
[----:B------:R-:W-:-:S13]  /*7120*/  ISETP.NE.AND P0, PT, R19, 0x3, PT ;  /* 0x000000031300780c */ /* 0x000fda0003f05270 */
[----:B------:R-:W-:Y:S05]  /*7130*/  @!P0 BRA `(.L_x_145) ;  /* 0x0000000000048947 */ /* 0x000fea0003800000 */
[----:B------:R-:W-:Y:S01]  /*7140*/  BPT.TRAP 0x1 ;  /* 0x000000040000795c */ /* 0x000fe20000300000 */
.L_x_145:
[----:B------:R-:W0:Y:S01]  /*7150*/  S2R R3, SR_CgaCtaId ;  /* 0x0000000000037919 */ /* 0x000e220000008800 */
[----:B------:R-:W-:-:S04]  /*7160*/  MOV R2, 0x400 ;  /* 0x0000040000027802 */ /* 0x000fc80000000f00 */
[----:B0-----:R-:W-:Y:S02]  /*7170*/  LEA R3, R3, R2, 0x18 ;  /* 0x0000000203037211 */ /* 0x001fe400078ec0ff */
[----:B------:R-:W-:-:S03]  /*7180*/  SHF.L.U32 R2, R0, 0x1f, RZ ;  /* 0x0000001f00027819 */ /* 0x000fc600000006ff */
[----:B------:R-:W-:-:S04]  /*7190*/  VIADD R3, R3, 0x78 ;  /* 0x0000007803037836 */ /* 0x000fc80000000000 */
[C---:B------:R-:W-:Y:S02]  /*71a0*/  IMAD R7, R12.reuse, 0x8, R3 ;  /* 0x000000080c077824 */ /* 0x040fe400078e0203 */
[----:B------:R-:W-:Y:S02]  /*71b0*/  VIADD R12, R12, 0x1 ;  /* 0x000000010c0c7836 */ /* 0x000fe40000000000 */
[----:B------:R-:W0:Y:S03]  /*71c0*/  SYNCS.PHASECHK.TRANS64.TRYWAIT P0, [R7+URZ], R2 ;  /* 0x00000002070075a7 */ /* 0x000e26000800017f */
[----:B------:R-:W-:-:S04]  /*71d0*/  ISETP.NE.AND P1, PT, R12, 0xf, PT ;  /* 0x0000000f0c00780c */ /* 0x000fc80003f25270 */
[----:B------:R-:W-:Y:S02]  /*71e0*/  SEL R5, RZ, 0x1, P1 ;  /* 0x00000001ff057807 */ /* 0x000fe40000800000 */
[----:B------:R-:W-:Y:S02]  /*71f0*/  SEL R12, R12, RZ, P1 ;  /* 0x000000ff0c0c7207 */ /* 0x000fe40000800000 */
[----:B------:R-:W-:-:S03]  /*7200*/  LOP3.LUT R5, R0, R5, RZ, 0x3c, !PT ;  /* 0x0000000500057212 */ /* 0x000fc600078e3cff */
[----:B------:R-:W-:Y:S01]  /*7210*/  IMAD R9, R12, 0x8, R3 ;  /* 0x000000080c097824 */ /* 0x000fe200078e0203 */
[----:B------:R-:W-:Y:S01]  /*7220*/  SHF.L.U32 R4, R5, 0x1f, RZ ;  /* 0x0000001f05047819 */ /* 0x000fe200000006ff */
[----:B0-----:R-:W-:Y:S06]  /*7230*/  @!P0 BRA `(.L_x_146) ;  /* 0x00000008006c8947 */ /* 0x001fec0003800000 */
.L_x_168:
[----:B------:R-:W1:Y:S01]  /*7240*/  SYNCS.PHASECHK.TRANS64.TRYWAIT P0, [R9+URZ], R4 ;  /* 0x00000004090075a7 */ /* 0x000e62000800017f */
[----:B------:R-:W-:-:S05]  /*7250*/  VIADD R0, R12, 0x1 ;  /* 0x000000010c007836 */ /* 0x000fca0000000000 */
[----:B------:R-:W-:-:S04]  /*7260*/  ISETP.NE.AND P1, PT, R0, 0xf, PT ;  /* 0x0000000f0000780c */ /* 0x000fc80003f25270 */
[----:B0-----:R-:W-:Y:S02]  /*7270*/  SEL R2, RZ, 0x1, P1 ;  /* 0x00000001ff027807 */ /* 0x001fe40000800000 */
[----:B------:R-:W-:Y:S02]  /*7280*/  SEL R0, R0, RZ, P1 ;  /* 0x000000ff00007207 */ /* 0x000fe40000800000 */
[----:B------:R-:W-:-:S03]  /*7290*/  LOP3.LUT R7, R5, R2, RZ, 0x3c, !PT ;  /* 0x0000000205077212 */ /* 0x000fc600078e3cff */
[----:B------:R-:W-:Y:S01]  /*72a0*/  IMAD R6, R0, 0x8, R3 ;  /* 0x0000000800067824 */ /* 0x000fe200078e0203 */
[----:B------:R-:W-:Y:S01]  /*72b0*/  SHF.L.U32 R5, R7, 0x1f, RZ ;  /* 0x0000001f07057819 */ /* 0x000fe200000006ff */
[----:B-1----:R-:W-:Y:S06]  /*72c0*/  @!P0 BRA `(.L_x_147) ;  /* 0x00000008005c8947 */ /* 0x002fec0003800000 */
.L_x_169:
[----:B------:R-:W1:Y:S01]  /*72d0*/  SYNCS.PHASECHK.TRANS64.TRYWAIT P0, [R6+URZ], R5 ;  /* 0x00000005060075a7 */ /* 0x000e62000800017f */
[----:B------:R-:W-:-:S05]  /*72e0*/  VIADD R0, R0, 0x1 ;  /* 0x0000000100007836 */ /* 0x000fca0000000000 */
[----:B------:R-:W-:-:S04]  /*72f0*/  ISETP.NE.AND P1, PT, R0, 0xf, PT ;  /* 0x0000000f0000780c */ /* 0x000fc80003f25270 */
[----:B------:R-:W-:Y:S02]  /*7300*/  SEL R2, RZ, 0x1, P1 ;  /* 0x00000001ff027807 */ /* 0x000fe40000800000 */
[----:B------:R-:W-:Y:S02]  /*7310*/  SEL R0, R0, RZ, P1 ;  /* 0x000000ff00007207 */ /* 0x000fe40000800000 */
[----:B------:R-:W-:-:S03]  /*7320*/  LOP3.LUT R7, R7, R2, RZ, 0x3c, !PT ;  /* 0x0000000207077212 */ /* 0x000fc600078e3cff */
[----:B0-----:R-:W-:Y:S01]  /*7330*/  IMAD R9, R0, 0x8, R3 ;  /* 0x0000000800097824 */ /* 0x001fe200078e0203 */
[----:B------:R-:W-:Y:S01]  /*7340*/  SHF.L.U32 R4, R7, 0x1f, RZ ;  /* 0x0000001f07047819 */ /* 0x000fe200000006ff */
[----:B-1----:R-:W-:Y:S06]  /*7350*/  @!P0 BRA `(.L_x_148) ;  /* 0x00000008004c8947 */ /* 0x002fec0003800000 */
.L_x_170:
        /* <DEDUP_REMOVED lines=9> */
.L_x_171:
        /* <DEDUP_REMOVED lines=9> */
.L_x_172:
        /* <DEDUP_REMOVED lines=9> */
.L_x_173:
        /* <DEDUP_REMOVED lines=9> */
.L_x_174:
        /* <DEDUP_REMOVED lines=9> */
.L_x_175:
        /* <DEDUP_REMOVED lines=9> */
.L_x_176:
        /* <DEDUP_REMOVED lines=9> */
.L_x_177:
        /* <DEDUP_REMOVED lines=9> */
.L_x_178:
        /* <DEDUP_REMOVED lines=9> */
.L_x_179:
        /* <DEDUP_REMOVED lines=9> */
.L_x_180:
[----:B------:R-:W1:Y:S01]  /*7900*/  SYNCS.PHASECHK.TRANS64.TRYWAIT P0, [R9+URZ], R4 ;  /* 0x00000004090075a7 */ /* 0x000e62000800017f */
[----:B------:R-:W-:-:S05]  /*7910*/  VIADD R0, R0, 0x1 ;  /* 0x0000000100007836 */ /* 0x000fca0000000000 */
[----:B------:R-:W-:-:S04]  /*7920*/  ISETP.NE.AND P1, PT, R0, 0xf, PT ;  /* 0x0000000f0000780c */ /* 0x000fc80003f25270 */
[----:B------:R-:W-:Y:S02]  /*7930*/  SEL R2, RZ, 0x1, P1 ;  /* 0x00000001ff027807 */ /* 0x000fe40000800000 */
[----:B------:R-:W-:Y:S02]  /*7940*/  SEL R0, R0, RZ, P1 ;  /* 0x000000ff00007207 */ /* 0x000fe40000800000 */
[----:B------:R-:W-:Y:S01]  /*7950*/  LOP3.LUT R2, R7, R2, RZ, 0x3c, !PT ;  /* 0x0000000207027212 */ /* 0x000fe200078e3cff */
[----:B-1----:R-:W-:Y:S06]  /*7960*/  @!P0 BRA `(.L_x_159) ;  /* 0x0000000400a48947 */ /* 0x002fec0003800000 */
.L_x_181:
[----:B------:R-:W-:Y:S01]  /*7970*/  IMAD R3, R0, 0x8, R3 ;  /* 0x0000000800037824 */ /* 0x000fe200078e0203 */
[----:B------:R-:W-:-:S07]  /*7980*/  SHF.L.U32 R0, R2, 0x1f, RZ ;  /* 0x0000001f02007819 */ /* 0x000fce00000006ff */
.L_x_160:
[----:B--2---:R2:W3:Y:S02]  /*7990*/  SYNCS.PHASECHK.TRANS64.TRYWAIT P0, [R3+URZ], R0 ;  /* 0x00000000030075a7 */ /* 0x0044e4000800017f */
[----:B---3--:R-:W-:Y:S05]  /*79a0*/  @!P0 NANOSLEEP.SYNCS 0x989680 ;  /* 0x009896800000895d */ /* 0x008fea0003900000 */
[----:B------:R-:W3:Y:S02]  /*79b0*/  @!P0 SYNCS.PHASECHK.TRANS64 P0, [R3+URZ], R0 ;  /* 0x00000000030085a7 */ /* 0x000ee4000800007f */
[----:B---3--:R-:W-:Y:S05]  /*79c0*/  @!P0 BRA `(.L_x_160) ;  /* 0xfffffffc00f08947 */ /* 0x008fea000383ffff */
.L_x_144:
[----:B------:R-:W-:Y:S05]  /*79d0*/  BSYNC B0 ;  /* 0x0000000000007941 */ /* 0x000fea0003800000 */
.L_x_143:
[----:B------:R-:W-:Y:S05]  /*79e0*/  EXIT ;  /* 0x000000000000794d */ /* 0x000fea0003800000 */
.L_x_18:
[----:B---3--:R3:W4:Y:S02]  /*79f0*/  SYNCS.PHASECHK.TRANS64.TRYWAIT P1, [R3+URZ], R0 ;  /* 0x00000000030075a7 */ /* 0x008724000802017f */
[----:B----4-:R-:W-:Y:S05]  /*7a00*/  @!P1 NANOSLEEP.SYNCS 0x989680 ;  /* 0x009896800000995d */ /* 0x010fea0003900000 */
[----:B------:R-:W4:Y:S02]  /*7a10*/  @!P1 SYNCS.PHASECHK.TRANS64 P1, [R3+URZ], R0 ;  /* 0x00000000030095a7 */ /* 0x000f24000802007f */
[----:B----4-:R-:W-:Y:S05]  /*7a20*/  @!P1 BRA `(.L_x_18) ;  /* 0xfffffffc00f09947 */ /* 0x010fea000383ffff */
[----:B------:R-:W-:Y:S05]  /*7a30*/  BRA `(.L_x_17) ;  /* 0xffffff98005c7947 */ /* 0x000fea000383ffff */
.L_x_23:
[----:B-1----:R-:W-:-:S04]  /*7a40*/  IMAD.U32 R5, RZ, RZ, UR7 ;  /* 0x00000007ff057e24 */ /* 0x002fc8000f8e00ff */
[----:B------:R1:W2:Y:S03]  /*7a50*/  SYNCS.PHASECHK.TRANS64.TRYWAIT P1, [R5+URZ], R4 ;  /* 0x00000004050075a7 */ /* 0x0002a6000802017f */
[----:B--2---:R-:W-:Y:S05]  /*7a60*/  @!P1 NANOSLEEP.SYNCS 0x989680 ;  /* 0x009896800000995d */ /* 0x004fea0003900000 */
[----:B------:R-:W2:Y:S02]  /*7a70*/  @!P1 SYNCS.PHASECHK.TRANS64 P1, [R5+URZ], R4 ;  /* 0x00000004050095a7 */ /* 0x000ea4000802007f */
[----:B--2---:R-:W-:Y:S05]  /*7a80*/  @!P1 BRA `(.L_x_23) ;  /* 0xfffffffc00ec9947 */ /* 0x004fea000383ffff */
[----:B------:R-:W-:Y:S05]  /*7a90*/  BRA `(.L_x_22) ;  /* 0xffffff9c00e87947 */ /* 0x000fea000383ffff */
.L_x_130:
[----:B------:R-:W-:Y:S01]  /*7aa0*/  BSSY B1, `(.L_x_161) ;  /* 0x0000006000017945 */ /* 0x000fe20003800000 */
[----:B------:R-:W-:-:S07]  /*7ab0*/  IMAD.MOV.U32 R15, RZ, RZ, -0x1 ;  /* 0xffffffffff0f7424 */ /* 0x000fce00078e00ff */
[----:B------:R-:W-:Y:S05]  /*7ac0*/  WARPSYNC.COLLECTIVE R15, `(.L_x_162) ;  /* 0x000000000f0c7348 */ /* 0x000fea0003c00000 */
[----:B------:R-:W-:Y:S02]  /*7ad0*/  ELECT P6, UR62, PT ;  /* 0x00000000003e782f */ /* 0x000fe400038c0000 */
[----:B------:R-:W-:Y:S01]  /*7ae0*/  MOV R14, UR62 ;  /* 0x0000003e000e7c02 */ /* 0x000fe20008000f00 */
[----:B------:R-:W-:Y:S10]  /*7af0*/  ENDCOLLECTIVE ;  /* 0x000000000000791b */ /* 0x000ff40003800000 */
.L_x_162:
[----:B------:R-:W-:Y:S05]  /*7b00*/  BSYNC B1 ;  /* 0x0000000000017941 */ /* 0x000fea0003800000 */
.L_x_161:
[----:B------:R-:W-:Y:S05]  /*7b10*/  BRA `(.L_x_163) ;  /* 0xffffffe800bc7947 */ /* 0x000fea000383ffff */
.L_x_133:
[----:B0-----:R0:W1:Y:S02]  /*7b20*/  SYNCS.PHASECHK.TRANS64.TRYWAIT P1, [R14+URZ+0x78], R7 ;  /* 0x000078070e0075a7 */ /* 0x001064000802017f */
[----:B-1----:R-:W-:Y:S05]  /*7b30*/  @!P1 NANOSLEEP.SYNCS 0x989680 ;  /* 0x009896800000995d */ /* 0x002fea0003900000 */
[----:B------:R-:W1:Y:S02]  /*7b40*/  @!P1 SYNCS.PHASECHK.TRANS64 P1, [R14+URZ+0x78], R7 ;  /* 0x000078070e0095a7 */ /* 0x000e64000802007f */
[----:B-1----:R-:W-:Y:S05]  /*7b50*/  @!P1 BRA `(.L_x_133) ;  /* 0xfffffffc00f09947 */ /* 0x002fea000383ffff */
[----:B------:R-:W-:Y:S05]  /*7b60*/  BRA `(.L_x_164) ;  /* 0xffffffe800f07947 */ /* 0x000fea000383ffff */
.L_x_142:
[----:B------:R-:W-:Y:S01]  /*7b70*/  BSSY B0, `(.L_x_165) ;  /* 0x0000006000007945 */ /* 0x000fe20003800000 */
[----:B------:R-:W-:-:S07]  /*7b80*/  IMAD.MOV.U32 R15, RZ, RZ, -0x1 ;  /* 0xffffffffff0f7424 */ /* 0x000fce00078e00ff */
[----:B------:R-:W-:Y:S05]  /*7b90*/  WARPSYNC.COLLECTIVE R15, `(.L_x_166) ;  /* 0x000000000f0c7348 */ /* 0x000fea0003c00000 */
[----:B------:R-:W-:Y:S02]  /*7ba0*/  ELECT P6, UR62, PT ;  /* 0x00000000003e782f */ /* 0x000fe400038c0000 */
[----:B------:R-:W-:Y:S01]  /*7bb0*/  MOV R14, UR62 ;  /* 0x0000003e000e7c02 */ /* 0x000fe20008000f00 */
[----:B------:R-:W-:Y:S10]  /*7bc0*/  ENDCOLLECTIVE ;  /* 0x000000000000791b */ /* 0x000ff40003800000 */
.L_x_166:
[----:B------:R-:W-:Y:S05]  /*7bd0*/  BSYNC B0 ;  /* 0x0000000000007941 */ /* 0x000fea0003800000 */
.L_x_165:
[----:B------:R-:W-:Y:S05]  /*7be0*/  BRA `(.L_x_167) ;  /* 0xfffffff400407947 */ /* 0x000fea000383ffff */
.L_x_146:
[----:B0-----:R0:W1:Y:S02]  /*7bf0*/  SYNCS.PHASECHK.TRANS64.TRYWAIT P0, [R7+URZ], R2 ;  /* 0x00000002070075a7 */ /* 0x001064000800017f */
[----:B-1----:R-:W-:Y:S05]  /*7c00*/  @!P0 NANOSLEEP.SYNCS 0x989680 ;  /* 0x009896800000895d */ /* 0x002fea0003900000 */
[----:B------:R-:W1:Y:S02]  /*7c10*/  @!P0 SYNCS.PHASECHK.TRANS64 P0, [R7+URZ], R2 ;  /* 0x00000002070085a7 */ /* 0x000e64000800007f */
[----:B-1----:R-:W-:Y:S05]  /*7c20*/  @!P0 BRA `(.L_x_146) ;  /* 0xfffffffc00f08947 */ /* 0x002fea000383ffff */
[----:B------:R-:W-:Y:S05]  /*7c30*/  BRA `(.L_x_168) ;  /* 0xfffffff400807947 */ /* 0x000fea000383ffff */
.L_x_147:
[----:B0-----:R0:W1:Y:S02]  /*7c40*/  SYNCS.PHASECHK.TRANS64.TRYWAIT P0, [R9+URZ], R4 ;  /* 0x00000004090075a7 */ /* 0x001064000800017f */
[----:B-1----:R-:W-:Y:S05]  /*7c50*/  @!P0 NANOSLEEP.SYNCS 0x989680 ;  /* 0x009896800000895d */ /* 0x002fea0003900000 */
[----:B------:R-:W1:Y:S02]  /*7c60*/  @!P0 SYNCS.PHASECHK.TRANS64 P0, [R9+URZ], R4 ;  /* 0x00000004090085a7 */ /* 0x000e64000800007f */
[----:B-1----:R-:W-:Y:S05]  /*7c70*/  @!P0 BRA `(.L_x_147) ;  /* 0xfffffffc00f08947 */ /* 0x002fea000383ffff */
[----:B------:R-:W-:Y:S05]  /*7c80*/  BRA `(.L_x_169) ;  /* 0xfffffff400907947 */ /* 0x000fea000383ffff */
.L_x_148:
[----:B0-----:R0:W1:Y:S02]  /*7c90*/  SYNCS.PHASECHK.TRANS64.TRYWAIT P0, [R6+URZ], R5 ;  /* 0x00000005060075a7 */ /* 0x001064000800017f */
[----:B-1----:R-:W-:Y:S05]  /*7ca0*/  @!P0 NANOSLEEP.SYNCS 0x989680 ;  /* 0x009896800000895d */ /* 0x002fea0003900000 */
[----:B------:R-:W1:Y:S02]  /*7cb0*/  @!P0 SYNCS.PHASECHK.TRANS64 P0, [R6+URZ], R5 ;  /* 0x00000005060085a7 */ /* 0x000e64000800007f */
[----:B-1----:R-:W-:Y:S05]  /*7cc0*/  @!P0 BRA `(.L_x_148) ;  /* 0xfffffffc00f08947 */ /* 0x002fea000383ffff */
[----:B------:R-:W-:Y:S05]  /*7cd0*/  BRA `(.L_x_170) ;  /* 0xfffffff400a07947 */ /* 0x000fea000383ffff */
.L_x_149:
[----:B0-----:R0:W1:Y:S02]  /*7ce0*/  SYNCS.PHASECHK.TRANS64.TRYWAIT P0, [R9+URZ], R4 ;  /* 0x00000004090075a7 */ /* 0x001064000800017f */
[----:B-1----:R-:W-:Y:S05]  /*7cf0*/  @!P0 NANOSLEEP.SYNCS 0x989680 ;  /* 0x009896800000895d */ /* 0x002fea0003900000 */
[----:B------:R-:W1:Y:S02]  /*7d00*/  @!P0 SYNCS.PHASECHK.TRANS64 P0, [R9+URZ], R4 ;  /* 0x00000004090085a7 */ /* 0x000e64000800007f */
[----:B-1----:R-:W-:Y:S05]  /*7d10*/  @!P0 BRA `(.L_x_149) ;  /* 0xfffffffc00f08947 */ /* 0x002fea000383ffff */
[----:B------:R-:W-:Y:S05]  /*7d20*/  BRA `(.L_x_171) ;  /* 0xfffffff400b07947 */ /* 0x000fea000383ffff */
.L_x_150:
[----:B0-----:R0:W1:Y:S02]  /*7d30*/  SYNCS.PHASECHK.TRANS64.TRYWAIT P0, [R6+URZ], R5 ;  /* 0x00000005060075a7 */ /* 0x001064000800017f */
[----:B-1----:R-:W-:Y:S05]  /*7d40*/  @!P0 NANOSLEEP.SYNCS 0x989680 ;  /* 0x009896800000895d */ /* 0x002fea0003900000 */
[----:B------:R-:W1:Y:S02]  /*7d50*/  @!P0 SYNCS.PHASECHK.TRANS64 P0, [R6+URZ], R5 ;  /* 0x00000005060085a7 */ /* 0x000e64000800007f */
[----:B-1----:R-:W-:Y:S05]  /*7d60*/  @!P0 BRA `(.L_x_150) ;  /* 0xfffffffc00f08947 */ /* 0x002fea000383ffff */
[----:B------:R-:W-:Y:S05]  /*7d70*/  BRA `(.L_x_172) ;  /* 0xfffffff400c07947 */ /* 0x000fea000383ffff */
.L_x_151:
[----:B0-----:R0:W1:Y:S02]  /*7d80*/  SYNCS.PHASECHK.TRANS64.TRYWAIT P0, [R9+URZ], R4 ;  /* 0x00000004090075a7 */ /* 0x001064000800017f */
[----:B-1----:R-:W-:Y:S05]  /*7d90*/  @!P0 NANOSLEEP.SYNCS 0x989680 ;  /* 0x009896800000895d */ /* 0x002fea0003900000 */
[----:B------:R-:W1:Y:S02]  /*7da0*/  @!P0 SYNCS.PHASECHK.TRANS64 P0, [R9+URZ], R4 ;  /* 0x00000004090085a7 */ /* 0x000e64000800007f */
[----:B-1----:R-:W-:Y:S05]  /*7db0*/  @!P0 BRA `(.L_x_151) ;  /* 0xfffffffc00f08947 */ /* 0x002fea000383ffff */
[----:B------:R-:W-:Y:S05]  /*7dc0*/  BRA `(.L_x_173) ;  /* 0xfffffff400d07947 */ /* 0x000fea000383ffff */
.L_x_152:
[----:B0-----:R0:W1:Y:S02]  /*7dd0*/  SYNCS.PHASECHK.TRANS64.TRYWAIT P0, [R6+URZ], R5 ;  /* 0x00000005060075a7 */ /* 0x001064000800017f */
[----:B-1----:R-:W-:Y:S05]  /*7de0*/  @!P0 NANOSLEEP.SYNCS 0x989680 ;  /* 0x009896800000895d */ /* 0x002fea0003900000 */
[----:B------:R-:W1:Y:S02]  /*7df0*/  @!P0 SYNCS.PHASECHK.TRANS64 P0, [R6+URZ], R5 ;  /* 0x00000005060085a7 */ /* 0x000e64000800007f */
[----:B-1----:R-:W-:Y:S05]  /*7e00*/  @!P0 BRA `(.L_x_152) ;  /* 0xfffffffc00f08947 */ /* 0x002fea000383ffff */
[----:B------:R-:W-:Y:S05]  /*7e10*/  BRA `(.L_x_174) ;  /* 0xfffffff400e07947 */ /* 0x000fea000383ffff */
.L_x_153:
[----:B0-----:R0:W1:Y:S02]  /*7e20*/  SYNCS.PHASECHK.TRANS64.TRYWAIT P0, [R9+URZ], R4 ;  /* 0x00000004090075a7 */ /* 0x001064000800017f */
[----:B-1----:R-:W-:Y:S05]  /*7e30*/  @!P0 NANOSLEEP.SYNCS 0x989680 ;  /* 0x009896800000895d */ /* 0x002fea0003900000 */
[----:B------:R-:W1:Y:S02]  /*7e40*/  @!P0 SYNCS.PHASECHK.TRANS64 P0, [R9+URZ], R4 ;  /* 0x00000004090085a7 */ /* 0x000e64000800007f */
[----:B-1----:R-:W-:Y:S05]  /*7e50*/  @!P0 BRA `(.L_x_153) ;  /* 0xfffffffc00f08947 */ /* 0x002fea000383ffff */
[----:B------:R-:W-:Y:S05]  /*7e60*/  BRA `(.L_x_175) ;  /* 0xfffffff400f07947 */ /* 0x000fea000383ffff */
.L_x_154:
[----:B0-----:R0:W1:Y:S02]  /*7e70*/  SYNCS.PHASECHK.TRANS64.TRYWAIT P0, [R6+URZ], R5 ;  /* 0x00000005060075a7 */ /* 0x001064000800017f */
[----:B-1----:R-:W-:Y:S05]  /*7e80*/  @!P0 NANOSLEEP.SYNCS 0x989680 ;  /* 0x009896800000895d */ /* 0x002fea0003900000 */
[----:B------:R-:W1:Y:S02]  /*7e90*/  @!P0 SYNCS.PHASECHK.TRANS64 P0, [R6+URZ], R5 ;  /* 0x00000005060085a7 */ /* 0x000e64000800007f */
[----:B-1----:R-:W-:Y:S05]  /*7ea0*/  @!P0 BRA `(.L_x_154) ;  /* 0xfffffffc00f08947 */ /* 0x002fea000383ffff */
[----:B------:R-:W-:Y:S05]  /*7eb0*/  BRA `(.L_x_176) ;  /* 0xfffffff800007947 */ /* 0x000fea000383ffff */
.L_x_155:
[----:B0-----:R0:W1:Y:S02]  /*7ec0*/  SYNCS.PHASECHK.TRANS64.TRYWAIT P0, [R9+URZ], R4 ;  /* 0x00000004090075a7 */ /* 0x001064000800017f */
[----:B-1----:R-:W-:Y:S05]  /*7ed0*/  @!P0 NANOSLEEP.SYNCS 0x989680 ;  /* 0x009896800000895d */ /* 0x002fea0003900000 */
[----:B------:R-:W1:Y:S02]  /*7ee0*/  @!P0 SYNCS.PHASECHK.TRANS64 P0, [R9+URZ], R4 ;  /* 0x00000004090085a7 */ /* 0x000e64000800007f */
[----:B-1----:R-:W-:Y:S05]  /*7ef0*/  @!P0 BRA `(.L_x_155) ;  /* 0xfffffffc00f08947 */ /* 0x002fea000383ffff */
[----:B------:R-:W-:Y:S05]  /*7f00*/  BRA `(.L_x_177) ;  /* 0xfffffff800107947 */ /* 0x000fea000383ffff */
.L_x_156:
[----:B0-----:R0:W1:Y:S02]  /*7f10*/  SYNCS.PHASECHK.TRANS64.TRYWAIT P0, [R6+URZ], R5 ;  /* 0x00000005060075a7 */ /* 0x001064000800017f */
[----:B-1----:R-:W-:Y:S05]  /*7f20*/  @!P0 NANOSLEEP.SYNCS 0x989680 ;  /* 0x009896800000895d */ /* 0x002fea0003900000 */
[----:B------:R-:W1:Y:S02]  /*7f30*/  @!P0 SYNCS.PHASECHK.TRANS64 P0, [R6+URZ], R5 ;  /* 0x00000005060085a7 */ /* 0x000e64000800007f */
[----:B-1----:R-:W-:Y:S05]  /*7f40*/  @!P0 BRA `(.L_x_156) ;  /* 0xfffffffc00f08947 */ /* 0x002fea000383ffff */
[----:B------:R-:W-:Y:S05]  /*7f50*/  BRA `(.L_x_178) ;  /* 0xfffffff800207947 */ /* 0x000fea000383ffff */
.L_x_157:
[----:B0-----:R0:W1:Y:S02]  /*7f60*/  SYNCS.PHASECHK.TRANS64.TRYWAIT P0, [R9+URZ], R4 ;  /* 0x00000004090075a7 */ /* 0x001064000800017f */
[----:B-1----:R-:W-:Y:S05]  /*7f70*/  @!P0 NANOSLEEP.SYNCS 0x989680 ;  /* 0x009896800000895d */ /* 0x002fea0003900000 */
[----:B------:R-:W1:Y:S02]  /*7f80*/  @!P0 SYNCS.PHASECHK.TRANS64 P0, [R9+URZ], R4 ;  /* 0x00000004090085a7 */ /* 0x000e64000800007f */
[----:B-1----:R-:W-:Y:S05]  /*7f90*/  @!P0 BRA `(.L_x_157) ;  /* 0xfffffffc00f08947 */ /* 0x002fea000383ffff */
[----:B------:R-:W-:Y:S05]  /*7fa0*/  BRA `(.L_x_179) ;  /* 0xfffffff800307947 */ /* 0x000fea000383ffff */
.L_x_158:
[----:B0-----:R0:W1:Y:S02]  /*7fb0*/  SYNCS.PHASECHK.TRANS64.TRYWAIT P0, [R6+URZ], R5 ;  /* 0x00000005060075a7 */ /* 0x001064000800017f */
[----:B-1----:R-:W-:Y:S05]  /*7fc0*/  @!P0 NANOSLEEP.SYNCS 0x989680 ;  /* 0x009896800000895d */ /* 0x002fea0003900000 */
[----:B------:R-:W1:Y:S02]  /*7fd0*/  @!P0 SYNCS.PHASECHK.TRANS64 P0, [R6+URZ], R5 ;  /* 0x00000005060085a7 */ /* 0x000e64000800007f */
[----:B-1----:R-:W-:Y:S05]  /*7fe0*/  @!P0 BRA `(.L_x_158) ;  /* 0xfffffffc00f08947 */ /* 0x002fea000383ffff */
[----:B------:R-:W-:Y:S05]  /*7ff0*/  BRA `(.L_x_180) ;  /* 0xfffffff800407947 */ /* 0x000fea000383ffff */
.L_x_159:
[----:B-1----:R1:W2:Y:S02]  /*8000*/  SYNCS.PHASECHK.TRANS64.TRYWAIT P0, [R9+URZ], R4 ;  /* 0x00000004090075a7 */ /* 0x0022a4000800017f */
[----:B--2---:R-:W-:Y:S05]  /*8010*/  @!P0 NANOSLEEP.SYNCS 0x989680 ;  /* 0x009896800000895d */ /* 0x004fea0003900000 */
[----:B------:R-:W2:Y:S02]  /*8020*/  @!P0 SYNCS.PHASECHK.TRANS64 P0, [R9+URZ], R4 ;  /* 0x00000004090085a7 */ /* 0x000ea4000800007f */
[----:B--2---:R-:W-:Y:S05]  /*8030*/  @!P0 BRA `(.L_x_159) ;  /* 0xfffffffc00f08947 */ /* 0x004fea000383ffff */
[----:B------:R-:W-:Y:S05]  /*8040*/  BRA `(.L_x_181) ;  /* 0xfffffff800487947 */ /* 0x000fea000383ffff */
.L_x_182:
[----:B------:R-:W-:-:S00]  /*8050*/  BRA `(.L_x_182) ;  /* 0xfffffffc00fc7947 */ /* 0x000fc0000383ffff */
[----:B------:R-:W-:-:S00]  /*8060*/  NOP ;  /* 0x0000000000007918 */ /* 0x000fc00000000000 */
        /* <DEDUP_REMOVED lines=9> */
.L_x_183:


//--------------------- .nv.global.init           --------------------------
	.section	.nv.global.init,"aw",@progbits
.nv.global.init:
	.type		$str$22,@object
	.size		$str$22,($str$23 - $str$22)
$str$22:
        /*0000*/ 	.byte	0x6b, 0x5f, 0x74, 0x69, 0x6c, 0x65, 0x5f, 0x63, 0x6f, 0x75, 0x6e, 0x74, 0x20, 0x3e, 0x3d, 0x20
        /*0010*/ 	.byte	0x31, 0x00
	.type		$str$23,@object
	.size		$str$23,(__unnamed_1 - $str$23)
$str$23:
        /*0012*/ 	.byte	0x2f, 0x74, 0x6d, 0x70, 0x2f, 0x63, 0x75, 0x74, 0x6c, 0x61, 0x73, 0x73, 0x5f, 0x73, 0x77, 0x65
        /*0022*/ 	.byte	0x65, 0x70, 0x5f, 0x73, 0x72, 0x63, 0x2f, 0x69, 0x6e, 0x63, 0x6c, 0x75, 0x64, 0x65, 0x2f, 0x63
        /*0032*/ 	.byte	0x75, 0x74, 0x6c, 0x61, 0x73, 0x73, 0x2f, 0x67, 0x65, 0x6d, 0x6d, 0x2f, 0x63, 0x6f, 0x6c, 0x6c
        /*0042*/ 	.byte	0x65, 0x63, 0x74, 0x69, 0x76, 0x65, 0x2f, 0x73, 0x6d, 0x39, 0x30, 0x5f, 0x6d, 0x6d, 0x61, 0x5f
        /*0052*/ 	.byte	0x74, 0x6d, 0x61, 0x5f, 0x67, 0x6d, 0x6d, 0x61, 0x5f, 0x73, 0x73, 0x5f, 0x77, 0x61, 0x72, 0x70
        /*0062*/ 	.byte	0x73, 0x70, 0x65, 0x63, 0x69, 0x61, 0x6c, 0x69, 0x7a, 0x65, 0x64, 0x2e, 0x68, 0x70, 0x70, 0x00
	.type		__unnamed_1,@object
	.size		__unnamed_1,(.L_0 - __unnamed_1)
__unnamed_1:
        /*0072*/ 	.byte	0x76, 0x6f, 0x69, 0x64, 0x20, 0x63, 0x75, 0x74, 0x6c, 0x61, 0x73, 0x73, 0x3a, 0x3a, 0x67, 0x65
        /* <DEDUP_REMOVED lines=180> */
        /*0bc2*/ 	.byte	0x74, 0x79, 0x5d, 0x00
.L_0:


//--------------------- .nv.shared._ZN7cutlass13device_kernelINS_4gemm6kernel13GemmUniversalIN4cute5tupleIJiiiiEEENS1_10collective13CollectiveMmaINS1_34MainloopSm90TmaGmmaWarpSpecializedILi15ENS5_IJNS4_1CILi1EEESB_SB_EEENS1_35KernelTmaWarpSpecializedCooperativeEEENS5_IJNSA_ILi192EEENSA_ILi48EEENSA_ILi32EEEEEENS_10bfloat16_tENS5_IJlSB_lEEESJ_SK_NS4_8TiledMMAINS4_8MMA_AtomIJNS4_4SM904GMMA27MMA_64x16x16_F32BF16BF16_SSILNSO_5MajorE0ELSQ_0ELNSO_7ScaleInE1ELSR_1EEEEEENS4_6LayoutINS5_IJNSA_ILi2EEESB_SB_EEENS5_IJSB_NSA_ILi0EEESX_EEEEENS5_IJNS4_10UnderscoreES10_S10_EEEEENS4_13SM90_TMA_LOADENS4_14ComposedLayoutINS4_7SwizzleILi2ELi4ELi3EEENS4_18smem_ptr_flag_bitsILi16EEENSU_INS5_IJNSA_ILi8EEESH_EEENS5_IJSH_SB_EEEEEEEvNS4_8identityES13_S1D_vS1E_EENS_8epilogue10collective6detail29Sm90TmaWarpSpecializedAdapterINS1H_15DefaultEpilogueISJ_SK_SK_NS1G_6thread17LinearCombinationISJ_Li1EffLNS1L_9ScaleType4KindE0ELNS_15FloatRoundStyleE2ESJ_EENS1_15EpilogueDefaultEEEEEvvEEEEvNT_6ParamsE --------------------------
	.section	.nv.shared._ZN7cutlass13device_kernelINS_4gemm6kernel13GemmUniversalIN4cute5tupleIJiiiiEEENS1_10collective13CollectiveMmaINS1_34MainloopSm90TmaGmmaWarpSpecializedILi15ENS5_IJNS4_1CILi1EEESB_SB_EEENS1_35KernelTmaWarpSpecializedCooperativeEEENS5_IJNSA_ILi192EEENSA_ILi48EEENSA_ILi32EEEEEENS_10bfloat16_tENS5_IJlSB_lEEESJ_SK_NS4_8TiledMMAINS4_8MMA_AtomIJNS4_4SM904GMMA27MMA_64x16x16_F32BF16BF16_SSILNSO_5MajorE0ELSQ_0ELNSO_7ScaleInE1ELSR_1EEEEEENS4_6LayoutINS5_IJNSA_ILi2EEESB_SB_EEENS5_IJSB_NSA_ILi0EEESX_EEEEENS5_IJNS4_10UnderscoreES10_S10_EEEEENS4_13SM90_TMA_LOADENS4_14ComposedLayoutINS4_7SwizzleILi2ELi4ELi3EEENS4_18smem_ptr_flag_bitsILi16EEENSU_INS5_IJNSA_ILi8EEESH_EEENS5_IJSH_SB_EEEEEEEvNS4_8identityES13_S1D_vS1E_EENS_8epilogue10collective6detail29Sm90TmaWarpSpecializedAdapterINS1H_15DefaultEpilogueISJ_SK_SK_NS1G_6thread17LinearCombinationISJ_Li1EffLNS1L_9ScaleType4KindE0ELNS_15FloatRoundStyleE2ESJ_EENS1_15EpilogueDefaultEEEEEvvEEEEvNT_6ParamsE,"aw",@nobits
	.sectionflags	@""
	.align	16
	.zero		1024


//--------------------- .nv.shared.reserved.0     --------------------------
	.section	.nv.shared.reserved.0,"aw",@nobits
	.weak		__nv_reservedSMEM_offset_0_alias
	.size		__nv_reservedSMEM_offset_0_alias, 0, 0
	.other		__nv_reservedSMEM_offset_0_alias,@"STO_CUDA_RESERVED_SHARED STV_DEFAULT"
__nv_reservedSMEM_offset_0_alias:
	.zero		0


//--------------------- .nv.global                --------------------------
	.section	.nv.global,"aw",@nobits
.nv.global:
	.type		_ZN40_INTERNAL_6262522a_4_k_cu_b0cd39b1_122694cute1_E,@object
	.size		_ZN40_INTERNAL_6262522a_4_k_cu_b0cd39b1_122694cute1_E,(_ZN40_INTERNAL_6262522a_4_k_cu_b0cd39b1_122694cuda3std3__45__cpo6cbeginE - _ZN40_INTERNAL_6262522a_4_k_cu_b0cd39b1_122694cute1_E)
_ZN40_INTERNAL_6262522a_4_k_cu_b0cd39b1_122694cute1_E:
	.zero		1
	.type		_ZN40_INTERNAL_6262522a_4_k_cu_b0cd39b1_122694cuda3std3__45__cpo6cbeginE,@object
	.size		_ZN40_INTERNAL_6262522a_4_k_cu_b0cd39b1_122694cuda3std3__45__cpo6cbeginE,(_ZN40_INTERNAL_6262522a_4_k_cu_b0cd39b1_122694cuda3std3__48in_placeE - _ZN40_INTERNAL_6262522a_4_k_cu_b0cd39b1_122694cuda3std3__45__cpo6cbeginE)
_ZN40_INTERNAL_6262522a_4_k_cu_b0cd39b1_122694cuda3std3__45__cpo6cbeginE:
	.zero		1
	.type		_ZN40_INTERNAL_6262522a_4_k_cu_b0cd39b1_122694cuda3std3__48in_placeE,@object
	.size		_ZN40_INTERNAL_6262522a_4_k_cu_b0cd39b1_122694cuda3std3__48in_placeE,(_ZN40_INTERNAL_6262522a_4_k_cu_b0cd39b1_122694cuda3std6ranges3__45__cpo9iter_moveE - _ZN40_INTERNAL_6262522a_4_k_cu_b0cd39b1_122694cuda3std3__48in_placeE)
_ZN40_INTERNAL_6262522a_4_k_cu_b0cd39b1_122694cuda3std3__48in_placeE:
	.zero		1
	.type		_ZN40_INTERNAL_6262522a_4_k_cu_b0cd39b1_122694cuda3std6ranges3__45__cpo9iter_moveE,@object
	.size		_ZN40_INTERNAL_6262522a_4_k_cu_b0cd39b1_122694cuda3std6ranges3__45__cpo9iter_moveE,(_ZN40_INTERNAL_6262522a_4_k_cu_b0cd39b1_122694cuda3std3__45__cpo5beginE - _ZN40_INTERNAL_6262522a_4_k_cu_b0cd39b1_122694cuda3std6ranges3__45__cpo9iter_moveE)
_ZN40_INTERNAL_6262522a_4_k_cu_b0cd39b1_122694cuda3std6ranges3__45__cpo9iter_moveE:
	.zero		1
	.type		_ZN40_INTERNAL_6262522a_4_k_cu_b0cd39b1_122694cuda3std3__45__cpo5beginE,@object
	.size		_ZN40_INTERNAL_6262522a_4_k_cu_b0cd39b1_122694cuda3std3__45__cpo5beginE,(_ZN40_INTERNAL_6262522a_4_k_cu_b0cd39b1_122694cuda3std3__442_GLOBAL__N__6262522a_4_k_cu_b0cd39b1_122696ignoreE - _ZN40_INTERNAL_6262522a_4_k_cu_b0cd39b1_122694cuda3std3__45__cpo5beginE)
_ZN40_INTERNAL_6262522a_4_k_cu_b0cd39b1_122694cuda3std3__45__cpo5beginE:
	.zero		1
	.type		_ZN40_INTERNAL_6262522a_4_k_cu_b0cd39b1_122694cuda3std3__442_GLOBAL__N__6262522a_4_k_cu_b0cd39b1_122696ignoreE,@object
	.size		_ZN40_INTERNAL_6262522a_4_k_cu_b0cd39b1_122694cuda3std3__442_GLOBAL__N__6262522a_4_k_cu_b0cd39b1_122696ignoreE,(_ZN40_INTERNAL_6262522a_4_k_cu_b0cd39b1_122694cute7productE - _ZN40_INTERNAL_6262522a_4_k_cu_b0cd39b1_122694cuda3std3__442_GLOBAL__N__6262522a_4_k_cu_b0cd39b1_122696ignoreE)
_ZN40_INTERNAL_6262522a_4_k_cu_b0cd39b1_122694cuda3std3__442_GLOBAL__N__6262522a_4_k_cu_b0cd39b1_122696ignoreE:
	.zero		1
	.type		_ZN40_INTERNAL_6262522a_4_k_cu_b0cd39b1_122694cute7productE,@object
	.size		_ZN40_INTERNAL_6262522a_4_k_cu_b0cd39b1_122694cute7productE,(_ZN40_INTERNAL_6262522a_4_k_cu_b0cd39b1_122694cuda3std3__45__cpo3endE - _ZN40_INTERNAL_6262522a_4_k_cu_b0cd39b1_122694cute7productE)
_ZN40_INTERNAL_6262522a_4_k_cu_b0cd39b1_122694cute7productE:
	.zero		1
	.type		_ZN40_INTERNAL_6262522a_4_k_cu_b0cd39b1_122694cuda3std3__45__cpo3endE,@object
	.size		_ZN40_INTERNAL_6262522a_4_k_cu_b0cd39b1_122694cuda3std3__45__cpo3endE,(_ZN40_INTERNAL_6262522a_4_k_cu_b0cd39b1_122694cuda3std3__419piecewise_constructE - _ZN40_INTERNAL_6262522a_4_k_cu_b0cd39b1_122694cuda3std3__45__cpo3endE)
_ZN40_INTERNAL_6262522a_4_k_cu_b0cd39b1_122694cuda3std3__45__cpo3endE:
	.zero		1
	.type		_ZN40_INTERNAL_6262522a_4_k_cu_b0cd39b1_122694cuda3std3__419piecewise_constructE,@object
	.size		_ZN40_INTERNAL_6262522a_4_k_cu_b0cd39b1_122694cuda3std3__419piecewise_constructE,(_ZN40_INTERNAL_6262522a_4_k_cu_b0cd39b1_122694cuda3std3__45__cpo4cendE - _ZN40_INTERNAL_6262522a_4_k_cu_b0cd39b1_122694cuda3std3__419piecewise_constructE)
_ZN40_INTERNAL_6262522a_4_k_cu_b0cd39b1_122694cuda3std3__419piecewise_constructE:
	.zero		1
	.type		_ZN40_INTERNAL_6262522a_4_k_cu_b0cd39b1_122694cuda3std3__45__cpo4cendE,@object
	.size		_ZN40_INTERNAL_6262522a_4_k_cu_b0cd39b1_122694cuda3std3__45__cpo4cendE,(_ZN40_INTERNAL_6262522a_4_k_cu_b0cd39b1_122694cuda3std6ranges3__45__cpo4swapE - _ZN40_INTERNAL_6262522a_4_k_cu_b0cd39b1_122694cuda3std3__45__cpo4cendE)
_ZN40_INTERNAL_6262522a_4_k_cu_b0cd39b1_122694cuda3std3__45__cpo4cendE:
	.zero		1
	.type		_ZN40_INTERNAL_6262522a_4_k_cu_b0cd39b1_122694cuda3std6ranges3__45__cpo4swapE,@object
	.size		_ZN40_INTERNAL_6262522a_4_k_cu_b0cd39b1_122694cuda3std6ranges3__45__cpo4swapE,(.L_8 - _ZN40_INTERNAL_6262522a_4_k_cu_b0cd39b1_122694cuda3std6ranges3__45__cpo4swapE)
_ZN40_INTERNAL_6262522a_4_k_cu_b0cd39b1_122694cuda3std6ranges3__45__cpo4swapE:
	.zero		1
.L_8:


//--------------------- .nv.constant0._ZN7cutlass13device_kernelINS_4gemm6kernel13GemmUniversalIN4cute5tupleIJiiiiEEENS1_10collective13CollectiveMmaINS1_34MainloopSm90TmaGmmaWarpSpecializedILi15ENS5_IJNS4_1CILi1EEESB_SB_EEENS1_35KernelTmaWarpSpecializedCooperativeEEENS5_IJNSA_ILi192EEENSA_ILi48EEENSA_ILi32EEEEEENS_10bfloat16_tENS5_IJlSB_lEEESJ_SK_NS4_8TiledMMAINS4_8MMA_AtomIJNS4_4SM904GMMA27MMA_64x16x16_F32BF16BF16_SSILNSO_5MajorE0ELSQ_0ELNSO_7ScaleInE1ELSR_1EEEEEENS4_6LayoutINS5_IJNSA_ILi2EEESB_SB_EEENS5_IJSB_NSA_ILi0EEESX_EEEEENS5_IJNS4_10UnderscoreES10_S10_EEEEENS4_13SM90_TMA_LOADENS4_14ComposedLayoutINS4_7SwizzleILi2ELi4ELi3EEENS4_18smem_ptr_flag_bitsILi16EEENSU_INS5_IJNSA_ILi8EEESH_EEENS5_IJSH_SB_EEEEEEEvNS4_8identityES13_S1D_vS1E_EENS_8epilogue10collective6detail29Sm90TmaWarpSpecializedAdapterINS1H_15DefaultEpilogueISJ_SK_SK_NS1G_6thread17LinearCombinationISJ_Li1EffLNS1L_9ScaleType4KindE0ELNS_15FloatRoundStyleE2ESJ_EENS1_15EpilogueDefaultEEEEEvvEEEEvNT_6ParamsE --------------------------
	.section	.nv.constant0._ZN7cutlass13device_kernelINS_4gemm6kernel13GemmUniversalIN4cute5tupleIJiiiiEEENS1_10collective13CollectiveMmaINS1_34MainloopSm90TmaGmmaWarpSpecializedILi15ENS5_IJNS4_1CILi1EEESB_SB_EEENS1_35KernelTmaWarpSpecializedCooperativeEEENS5_IJNSA_ILi192EEENSA_ILi48EEENSA_ILi32EEEEEENS_10bfloat16_tENS5_IJlSB_lEEESJ_SK_NS4_8TiledMMAINS4_8MMA_AtomIJNS4_4SM904GMMA27MMA_64x16x16_F32BF16BF16_SSILNSO_5MajorE0ELSQ_0ELNSO_7ScaleInE1ELSR_1EEEEEENS4_6LayoutINS5_IJNSA_ILi2EEESB_SB_EEENS5_IJSB_NSA_ILi0EEESX_EEEEENS5_IJNS4_10UnderscoreES10_S10_EEEEENS4_13SM90_TMA_LOADENS4_14ComposedLayoutINS4_7SwizzleILi2ELi4ELi3EEENS4_18smem_ptr_flag_bitsILi16EEENSU_INS5_IJNSA_ILi8EEESH_EEENS5_IJSH_SB_EEEEEEEvNS4_8identityES13_S1D_vS1E_EENS_8epilogue10collective6detail29Sm90TmaWarpSpecializedAdapterINS1H_15DefaultEpilogueISJ_SK_SK_NS1G_6thread17LinearCombinationISJ_Li1EffLNS1L_9ScaleType4KindE0ELNS_15FloatRoundStyleE2ESJ_EENS1_15EpilogueDefaultEEEEEvvEEEEvNT_6ParamsE,"a",@progbits
	.sectionflags	@""
	.align	4
.nv.constant0._ZN7cutlass13device_kernelINS_4gemm6kernel13GemmUniversalIN4cute5tupleIJiiiiEEENS1_10collective13CollectiveMmaINS1_34MainloopSm90TmaGmmaWarpSpecializedILi15ENS5_IJNS4_1CILi1EEESB_SB_EEENS1_35KernelTmaWarpSpecializedCooperativeEEENS5_IJNSA_ILi192EEENSA_ILi48EEENSA_ILi32EEEEEENS_10bfloat16_tENS5_IJlSB_lEEESJ_SK_NS4_8TiledMMAINS4_8MMA_AtomIJNS4_4SM904GMMA27MMA_64x16x16_F32BF16BF16_SSILNSO_5MajorE0ELSQ_0ELNSO_7ScaleInE1ELSR_1EEEEEENS4_6LayoutINS5_IJNSA_ILi2EEESB_SB_EEENS5_IJSB_NSA_ILi0EEESX_EEEEENS5_IJNS4_10UnderscoreES10_S10_EEEEENS4_13SM90_TMA_LOADENS4_14ComposedLayoutINS4_7SwizzleILi2ELi4ELi3EEENS4_18smem_ptr_flag_bitsILi16EEENSU_INS5_IJNSA_ILi8EEESH_EEENS5_IJSH_SB_EEEEEEEvNS4_8identityES13_S1D_vS1E_EENS_8epilogue10collective6detail29Sm90TmaWarpSpecializedAdapterINS1H_15DefaultEpilogueISJ_SK_SK_NS1G_6thread17LinearCombinationISJ_Li1EffLNS1L_9ScaleType4KindE0ELNS_15FloatRoundStyleE2ESJ_EENS1_15EpilogueDefaultEEEEEvvEEEEvNT_6ParamsE:
	.zero		1664


//--------------------- SYMBOLS --------------------------

	.type		.nv.reservedSmem.offset0,@object
	.size		.nv.reservedSmem.offset0,0x4
	.type		__assertfail,@function
